//
// Generated by NVIDIA NVVM Compiler
//
// Compiler Build ID: CL-36424714
// Cuda compilation tools, release 13.0, V13.0.88
// Based on NVVM 20.0.0
//

.version 9.0
.target sm_100
.address_size 64

	// .globl	_Z10jacobiEdgePdS_iiiii

.visible .entry _Z10jacobiEdgePdS_iiiii(
	.param .u64 .ptr .align 1 _Z10jacobiEdgePdS_iiiii_param_0,
	.param .u64 .ptr .align 1 _Z10jacobiEdgePdS_iiiii_param_1,
	.param .u32 _Z10jacobiEdgePdS_iiiii_param_2,
	.param .u32 _Z10jacobiEdgePdS_iiiii_param_3,
	.param .u32 _Z10jacobiEdgePdS_iiiii_param_4,
	.param .u32 _Z10jacobiEdgePdS_iiiii_param_5,
	.param .u32 _Z10jacobiEdgePdS_iiiii_param_6
)
{
	.reg .pred 	%p<47>;
	.reg .b32 	%r<610>;
	.reg .b64 	%rd<627>;
	.reg .b64 	%fd<337>;

	ld.param.u64 	%rd5, [_Z10jacobiEdgePdS_iiiii_param_0];
	ld.param.u64 	%rd6, [_Z10jacobiEdgePdS_iiiii_param_1];
	ld.param.u32 	%r144, [_Z10jacobiEdgePdS_iiiii_param_2];
	ld.param.u32 	%r147, [_Z10jacobiEdgePdS_iiiii_param_6];
	cvta.to.global.u64 	%rd1, %rd6;
	cvta.to.global.u64 	%rd2, %rd5;
	mov.u32 	%r1, %ctaid.x;
	mov.u32 	%r2, %ctaid.y;
	mov.u32 	%r3, %ctaid.z;
	mov.u32 	%r4, %nctaid.x;
	mov.u32 	%r5, %nctaid.y;
	mad.lo.s32 	%r148, %r3, %r5, %r2;
	mad.lo.s32 	%r6, %r148, %r4, %r1;
	mov.u32 	%r7, %ntid.x;
	mov.u32 	%r8, %ntid.y;
	mul.lo.s32 	%r149, %r7, %r8;
	mov.u32 	%r9, %ntid.z;
	mul.lo.s32 	%r150, %r149, %r9;
	mov.u32 	%r10, %tid.x;
	mov.u32 	%r11, %tid.y;
	mov.u32 	%r12, %tid.z;
	mad.lo.s32 	%r151, %r12, %r8, %r11;
	mad.lo.s32 	%r152, %r151, %r7, %r10;
	mad.lo.s32 	%r13, %r6, %r150, %r152;
	mov.u32 	%r14, %nctaid.z;
	mul.lo.s32 	%r153, %r5, %r14;
	mul.lo.s32 	%r154, %r153, %r4;
	mul.lo.s32 	%r15, %r154, %r150;
	shl.b32 	%r16, %r147, 1;
	setp.ge.s32 	%p1, %r16, %r15;
	@%p1 bra 	$L__BB0_21;
	setp.le.s32 	%p31, %r147, %r13;
	@%p31 bra 	$L__BB0_11;
	ld.param.u32 	%r565, [_Z10jacobiEdgePdS_iiiii_param_5];
	setp.lt.s32 	%p41, %r565, 0;
	@%p41 bra 	$L__BB0_59;
	ld.param.u32 	%r566, [_Z10jacobiEdgePdS_iiiii_param_5];
	add.s32 	%r17, %r144, -2;
	add.s32 	%r18, %r566, 1;
	setp.lt.u32 	%p42, %r566, 3;
	mov.b32 	%r603, 0;
	@%p42 bra 	$L__BB0_6;
	and.b32  	%r603, %r18, -4;
	neg.s32 	%r572, %r603;
	add.s32 	%r481, %r14, %r3;
	mad.lo.s32 	%r482, %r5, %r481, %r2;
	mad.lo.s32 	%r483, %r4, %r482, %r1;
	mad.lo.s32 	%r484, %r9, %r483, %r12;
	mad.lo.s32 	%r485, %r8, %r484, %r11;
	mad.lo.s32 	%r571, %r7, %r485, %r10;
	mul.lo.s32 	%r486, %r9, %r8;
	mul.lo.s32 	%r487, %r486, %r7;
	mul.lo.s32 	%r488, %r487, %r14;
	mul.lo.s32 	%r489, %r488, %r5;
	mul.lo.s32 	%r490, %r489, %r4;
	shl.b32 	%r22, %r490, 2;
	shl.b32 	%r491, %r14, 1;
	add.s32 	%r492, %r3, %r491;
	mad.lo.s32 	%r493, %r5, %r492, %r2;
	mad.lo.s32 	%r494, %r4, %r493, %r1;
	mad.lo.s32 	%r495, %r9, %r494, %r12;
	mad.lo.s32 	%r496, %r8, %r495, %r11;
	mad.lo.s32 	%r570, %r7, %r496, %r10;
	mad.lo.s32 	%r497, %r14, 3, %r3;
	mad.lo.s32 	%r498, %r5, %r497, %r2;
	mad.lo.s32 	%r499, %r4, %r498, %r1;
	mad.lo.s32 	%r500, %r9, %r499, %r12;
	mad.lo.s32 	%r501, %r8, %r500, %r11;
	mad.lo.s32 	%r569, %r7, %r501, %r10;
	mad.lo.s32 	%r502, %r9, %r6, %r12;
	mad.lo.s32 	%r503, %r8, %r502, %r11;
	mad.lo.s32 	%r568, %r7, %r503, %r10;
	cvt.s64.s32 	%rd525, %r144;
$L__BB0_5:
	.pragma "nounroll";
	div.s32 	%r504, %r568, %r17;
	mul.lo.s32 	%r505, %r504, %r17;
	sub.s32 	%r506, %r568, %r505;
	mad.lo.s32 	%r507, %r144, %r504, %r144;
	cvt.s64.s32 	%rd518, %r507;
	cvt.s64.s32 	%rd519, %r506;
	add.s64 	%rd520, %rd519, %rd518;
	shl.b64 	%rd521, %rd520, 3;
	add.s64 	%rd522, %rd521, %rd2;
	ld.global.f64 	%fd281, [%rd522+16];
	add.s32 	%r508, %r507, %r506;
	mul.wide.s32 	%rd523, %r508, 8;
	add.s64 	%rd524, %rd2, %rd523;
	ld.global.f64 	%fd282, [%rd524];
	add.f64 	%fd283, %fd281, %fd282;
	add.s64 	%rd526, %rd520, %rd525;
	shl.b64 	%rd527, %rd526, 3;
	add.s64 	%rd528, %rd2, %rd527;
	ld.global.f64 	%fd284, [%rd528+8];
	add.f64 	%fd285, %fd283, %fd284;
	sub.s64 	%rd529, %rd520, %rd525;
	shl.b64 	%rd530, %rd529, 3;
	add.s64 	%rd531, %rd2, %rd530;
	ld.global.f64 	%fd286, [%rd531+8];
	add.f64 	%fd287, %fd285, %fd286;
	mul.f64 	%fd288, %fd287, 0d3FD0000000000000;
	add.s64 	%rd532, %rd1, %rd521;
	st.global.f64 	[%rd532+8], %fd288;
	div.s32 	%r509, %r571, %r17;
	mul.lo.s32 	%r510, %r509, %r17;
	sub.s32 	%r511, %r571, %r510;
	mad.lo.s32 	%r512, %r144, %r509, %r144;
	cvt.s64.s32 	%rd533, %r512;
	cvt.s64.s32 	%rd534, %r511;
	add.s64 	%rd535, %rd534, %rd533;
	shl.b64 	%rd536, %rd535, 3;
	add.s64 	%rd537, %rd536, %rd2;
	ld.global.f64 	%fd289, [%rd537+16];
	add.s32 	%r513, %r512, %r511;
	mul.wide.s32 	%rd538, %r513, 8;
	add.s64 	%rd539, %rd2, %rd538;
	ld.global.f64 	%fd290, [%rd539];
	add.f64 	%fd291, %fd289, %fd290;
	add.s64 	%rd540, %rd535, %rd525;
	shl.b64 	%rd541, %rd540, 3;
	add.s64 	%rd542, %rd2, %rd541;
	ld.global.f64 	%fd292, [%rd542+8];
	add.f64 	%fd293, %fd291, %fd292;
	sub.s64 	%rd543, %rd535, %rd525;
	shl.b64 	%rd544, %rd543, 3;
	add.s64 	%rd545, %rd2, %rd544;
	ld.global.f64 	%fd294, [%rd545+8];
	add.f64 	%fd295, %fd293, %fd294;
	mul.f64 	%fd296, %fd295, 0d3FD0000000000000;
	add.s64 	%rd546, %rd1, %rd536;
	st.global.f64 	[%rd546+8], %fd296;
	div.s32 	%r514, %r570, %r17;
	mul.lo.s32 	%r515, %r514, %r17;
	sub.s32 	%r516, %r570, %r515;
	mad.lo.s32 	%r517, %r144, %r514, %r144;
	cvt.s64.s32 	%rd547, %r517;
	cvt.s64.s32 	%rd548, %r516;
	add.s64 	%rd549, %rd548, %rd547;
	shl.b64 	%rd550, %rd549, 3;
	add.s64 	%rd551, %rd550, %rd2;
	ld.global.f64 	%fd297, [%rd551+16];
	add.s32 	%r518, %r517, %r516;
	mul.wide.s32 	%rd552, %r518, 8;
	add.s64 	%rd553, %rd2, %rd552;
	ld.global.f64 	%fd298, [%rd553];
	add.f64 	%fd299, %fd297, %fd298;
	add.s64 	%rd554, %rd549, %rd525;
	shl.b64 	%rd555, %rd554, 3;
	add.s64 	%rd556, %rd2, %rd555;
	ld.global.f64 	%fd300, [%rd556+8];
	add.f64 	%fd301, %fd299, %fd300;
	sub.s64 	%rd557, %rd549, %rd525;
	shl.b64 	%rd558, %rd557, 3;
	add.s64 	%rd559, %rd2, %rd558;
	ld.global.f64 	%fd302, [%rd559+8];
	add.f64 	%fd303, %fd301, %fd302;
	mul.f64 	%fd304, %fd303, 0d3FD0000000000000;
	add.s64 	%rd560, %rd1, %rd550;
	st.global.f64 	[%rd560+8], %fd304;
	div.s32 	%r519, %r569, %r17;
	mul.lo.s32 	%r520, %r519, %r17;
	sub.s32 	%r521, %r569, %r520;
	mad.lo.s32 	%r522, %r144, %r519, %r144;
	cvt.s64.s32 	%rd561, %r522;
	cvt.s64.s32 	%rd562, %r521;
	add.s64 	%rd563, %rd562, %rd561;
	shl.b64 	%rd564, %rd563, 3;
	add.s64 	%rd565, %rd564, %rd2;
	ld.global.f64 	%fd305, [%rd565+16];
	add.s32 	%r523, %r522, %r521;
	mul.wide.s32 	%rd566, %r523, 8;
	add.s64 	%rd567, %rd2, %rd566;
	ld.global.f64 	%fd306, [%rd567];
	add.f64 	%fd307, %fd305, %fd306;
	add.s64 	%rd568, %rd563, %rd525;
	shl.b64 	%rd569, %rd568, 3;
	add.s64 	%rd570, %rd2, %rd569;
	ld.global.f64 	%fd308, [%rd570+8];
	add.f64 	%fd309, %fd307, %fd308;
	sub.s64 	%rd571, %rd563, %rd525;
	shl.b64 	%rd572, %rd571, 3;
	add.s64 	%rd573, %rd2, %rd572;
	ld.global.f64 	%fd310, [%rd573+8];
	add.f64 	%fd311, %fd309, %fd310;
	mul.f64 	%fd312, %fd311, 0d3FD0000000000000;
	add.s64 	%rd574, %rd1, %rd564;
	st.global.f64 	[%rd574+8], %fd312;
	add.s32 	%r572, %r572, 4;
	add.s32 	%r571, %r571, %r22;
	add.s32 	%r570, %r570, %r22;
	add.s32 	%r569, %r569, %r22;
	add.s32 	%r568, %r568, %r22;
	setp.eq.s32 	%p43, %r572, 0;
	@%p43 bra 	$L__BB0_6;
	bra.uni 	$L__BB0_5;
$L__BB0_6:
	and.b32  	%r524, %r18, 3;
	setp.eq.s32 	%p44, %r524, 0;
	@%p44 bra 	$L__BB0_59;
	setp.eq.s32 	%p45, %r524, 1;
	@%p45 bra 	$L__BB0_9;
	mad.lo.s32 	%r525, %r603, %r15, %r13;
	div.s32 	%r526, %r525, %r17;
	mul.lo.s32 	%r527, %r526, %r17;
	sub.s32 	%r528, %r525, %r527;
	mad.lo.s32 	%r529, %r144, %r526, %r144;
	cvt.s64.s32 	%rd575, %r529;
	cvt.s64.s32 	%rd576, %r528;
	add.s64 	%rd577, %rd576, %rd575;
	shl.b64 	%rd578, %rd577, 3;
	add.s64 	%rd579, %rd578, %rd2;
	ld.global.f64 	%fd313, [%rd579+16];
	add.s32 	%r530, %r529, %r528;
	mul.wide.s32 	%rd580, %r530, 8;
	add.s64 	%rd581, %rd2, %rd580;
	ld.global.f64 	%fd314, [%rd581];
	add.f64 	%fd315, %fd313, %fd314;
	cvt.s64.s32 	%rd582, %r144;
	add.s64 	%rd583, %rd577, %rd582;
	shl.b64 	%rd584, %rd583, 3;
	add.s64 	%rd585, %rd2, %rd584;
	ld.global.f64 	%fd316, [%rd585+8];
	add.f64 	%fd317, %fd315, %fd316;
	sub.s64 	%rd586, %rd577, %rd582;
	shl.b64 	%rd587, %rd586, 3;
	add.s64 	%rd588, %rd2, %rd587;
	ld.global.f64 	%fd318, [%rd588+8];
	add.f64 	%fd319, %fd317, %fd318;
	mul.f64 	%fd320, %fd319, 0d3FD0000000000000;
	add.s64 	%rd589, %rd1, %rd578;
	st.global.f64 	[%rd589+8], %fd320;
	add.s32 	%r531, %r525, %r15;
	div.s32 	%r532, %r531, %r17;
	mul.lo.s32 	%r533, %r532, %r17;
	sub.s32 	%r534, %r531, %r533;
	mad.lo.s32 	%r535, %r144, %r532, %r144;
	cvt.s64.s32 	%rd590, %r535;
	cvt.s64.s32 	%rd591, %r534;
	add.s64 	%rd592, %rd591, %rd590;
	shl.b64 	%rd593, %rd592, 3;
	add.s64 	%rd594, %rd593, %rd2;
	ld.global.f64 	%fd321, [%rd594+16];
	add.s32 	%r536, %r535, %r534;
	mul.wide.s32 	%rd595, %r536, 8;
	add.s64 	%rd596, %rd2, %rd595;
	ld.global.f64 	%fd322, [%rd596];
	add.f64 	%fd323, %fd321, %fd322;
	add.s64 	%rd597, %rd592, %rd582;
	shl.b64 	%rd598, %rd597, 3;
	add.s64 	%rd599, %rd2, %rd598;
	ld.global.f64 	%fd324, [%rd599+8];
	add.f64 	%fd325, %fd323, %fd324;
	sub.s64 	%rd600, %rd592, %rd582;
	shl.b64 	%rd601, %rd600, 3;
	add.s64 	%rd602, %rd2, %rd601;
	ld.global.f64 	%fd326, [%rd602+8];
	add.f64 	%fd327, %fd325, %fd326;
	mul.f64 	%fd328, %fd327, 0d3FD0000000000000;
	add.s64 	%rd603, %rd1, %rd593;
	st.global.f64 	[%rd603+8], %fd328;
	add.s32 	%r603, %r603, 2;
$L__BB0_9:
	ld.param.u32 	%r567, [_Z10jacobiEdgePdS_iiiii_param_5];
	and.b32  	%r537, %r567, 1;
	setp.eq.b32 	%p46, %r537, 1;
	@%p46 bra 	$L__BB0_59;
	mad.lo.s32 	%r538, %r603, %r15, %r13;
	div.s32 	%r539, %r538, %r17;
	mul.lo.s32 	%r540, %r539, %r17;
	sub.s32 	%r541, %r538, %r540;
	mad.lo.s32 	%r542, %r144, %r539, %r144;
	cvt.s64.s32 	%rd604, %r542;
	cvt.s64.s32 	%rd605, %r541;
	add.s64 	%rd606, %rd605, %rd604;
	shl.b64 	%rd607, %rd606, 3;
	add.s64 	%rd608, %rd607, %rd2;
	ld.global.f64 	%fd329, [%rd608+16];
	add.s32 	%r543, %r542, %r541;
	mul.wide.s32 	%rd609, %r543, 8;
	add.s64 	%rd610, %rd2, %rd609;
	ld.global.f64 	%fd330, [%rd610];
	add.f64 	%fd331, %fd329, %fd330;
	cvt.s64.s32 	%rd611, %r144;
	add.s64 	%rd612, %rd606, %rd611;
	shl.b64 	%rd613, %rd612, 3;
	add.s64 	%rd614, %rd2, %rd613;
	ld.global.f64 	%fd332, [%rd614+8];
	add.f64 	%fd333, %fd331, %fd332;
	sub.s64 	%rd615, %rd606, %rd611;
	shl.b64 	%rd616, %rd615, 3;
	add.s64 	%rd617, %rd2, %rd616;
	ld.global.f64 	%fd334, [%rd617+8];
	add.f64 	%fd335, %fd333, %fd334;
	mul.f64 	%fd336, %fd335, 0d3FD0000000000000;
	add.s64 	%rd618, %rd1, %rd607;
	st.global.f64 	[%rd618+8], %fd336;
	bra.uni 	$L__BB0_59;
$L__BB0_11:
	setp.ge.s32 	%p32, %r147, %r13;
	setp.le.s32 	%p33, %r16, %r13;
	or.pred  	%p34, %p32, %p33;
	@%p34 bra 	$L__BB0_59;
	ld.param.u32 	%r562, [_Z10jacobiEdgePdS_iiiii_param_5];
	ld.param.u32 	%r546, [_Z10jacobiEdgePdS_iiiii_param_4];
	add.s32 	%r36, %r144, -2;
	mul.lo.s32 	%r37, %r546, %r36;
	add.s32 	%r38, %r37, %r13;
	setp.lt.s32 	%p35, %r562, 0;
	@%p35 bra 	$L__BB0_59;
	ld.param.u32 	%r563, [_Z10jacobiEdgePdS_iiiii_param_5];
	add.s32 	%r39, %r563, 1;
	setp.lt.u32 	%p36, %r563, 3;
	mov.b32 	%r605, 0;
	@%p36 bra 	$L__BB0_16;
	and.b32  	%r605, %r39, -4;
	neg.s32 	%r577, %r605;
	add.s32 	%r416, %r14, %r3;
	mad.lo.s32 	%r417, %r5, %r416, %r2;
	mad.lo.s32 	%r418, %r4, %r417, %r1;
	mad.lo.s32 	%r419, %r9, %r418, %r12;
	mad.lo.s32 	%r420, %r8, %r419, %r11;
	mad.lo.s32 	%r421, %r7, %r420, %r10;
	add.s32 	%r576, %r421, %r37;
	mul.lo.s32 	%r422, %r9, %r8;
	mul.lo.s32 	%r423, %r422, %r7;
	mul.lo.s32 	%r424, %r423, %r14;
	mul.lo.s32 	%r425, %r424, %r5;
	mul.lo.s32 	%r426, %r425, %r4;
	shl.b32 	%r43, %r426, 2;
	shl.b32 	%r427, %r14, 1;
	add.s32 	%r428, %r3, %r427;
	mad.lo.s32 	%r429, %r5, %r428, %r2;
	mad.lo.s32 	%r430, %r4, %r429, %r1;
	mad.lo.s32 	%r431, %r9, %r430, %r12;
	mad.lo.s32 	%r432, %r8, %r431, %r11;
	mad.lo.s32 	%r433, %r7, %r432, %r10;
	add.s32 	%r575, %r433, %r37;
	mad.lo.s32 	%r434, %r14, 3, %r3;
	mad.lo.s32 	%r435, %r5, %r434, %r2;
	mad.lo.s32 	%r436, %r4, %r435, %r1;
	mad.lo.s32 	%r437, %r9, %r436, %r12;
	mad.lo.s32 	%r438, %r8, %r437, %r11;
	mad.lo.s32 	%r439, %r7, %r438, %r10;
	add.s32 	%r574, %r439, %r37;
	cvt.s64.s32 	%rd424, %r144;
	mov.u32 	%r573, %r38;
$L__BB0_15:
	.pragma "nounroll";
	div.s32 	%r440, %r573, %r36;
	mul.lo.s32 	%r441, %r440, %r36;
	sub.s32 	%r442, %r573, %r441;
	mad.lo.s32 	%r443, %r144, %r440, %r144;
	cvt.s64.s32 	%rd417, %r443;
	cvt.s64.s32 	%rd418, %r442;
	add.s64 	%rd419, %rd418, %rd417;
	shl.b64 	%rd420, %rd419, 3;
	add.s64 	%rd421, %rd420, %rd2;
	ld.global.f64 	%fd225, [%rd421+16];
	add.s32 	%r444, %r443, %r442;
	mul.wide.s32 	%rd422, %r444, 8;
	add.s64 	%rd423, %rd2, %rd422;
	ld.global.f64 	%fd226, [%rd423];
	add.f64 	%fd227, %fd225, %fd226;
	add.s64 	%rd425, %rd419, %rd424;
	shl.b64 	%rd426, %rd425, 3;
	add.s64 	%rd427, %rd2, %rd426;
	ld.global.f64 	%fd228, [%rd427+8];
	add.f64 	%fd229, %fd227, %fd228;
	sub.s64 	%rd428, %rd419, %rd424;
	shl.b64 	%rd429, %rd428, 3;
	add.s64 	%rd430, %rd2, %rd429;
	ld.global.f64 	%fd230, [%rd430+8];
	add.f64 	%fd231, %fd229, %fd230;
	mul.f64 	%fd232, %fd231, 0d3FD0000000000000;
	add.s64 	%rd431, %rd1, %rd420;
	st.global.f64 	[%rd431+8], %fd232;
	div.s32 	%r445, %r576, %r36;
	mul.lo.s32 	%r446, %r445, %r36;
	sub.s32 	%r447, %r576, %r446;
	mad.lo.s32 	%r448, %r144, %r445, %r144;
	cvt.s64.s32 	%rd432, %r448;
	cvt.s64.s32 	%rd433, %r447;
	add.s64 	%rd434, %rd433, %rd432;
	shl.b64 	%rd435, %rd434, 3;
	add.s64 	%rd436, %rd435, %rd2;
	ld.global.f64 	%fd233, [%rd436+16];
	add.s32 	%r449, %r448, %r447;
	mul.wide.s32 	%rd437, %r449, 8;
	add.s64 	%rd438, %rd2, %rd437;
	ld.global.f64 	%fd234, [%rd438];
	add.f64 	%fd235, %fd233, %fd234;
	add.s64 	%rd439, %rd434, %rd424;
	shl.b64 	%rd440, %rd439, 3;
	add.s64 	%rd441, %rd2, %rd440;
	ld.global.f64 	%fd236, [%rd441+8];
	add.f64 	%fd237, %fd235, %fd236;
	sub.s64 	%rd442, %rd434, %rd424;
	shl.b64 	%rd443, %rd442, 3;
	add.s64 	%rd444, %rd2, %rd443;
	ld.global.f64 	%fd238, [%rd444+8];
	add.f64 	%fd239, %fd237, %fd238;
	mul.f64 	%fd240, %fd239, 0d3FD0000000000000;
	add.s64 	%rd445, %rd1, %rd435;
	st.global.f64 	[%rd445+8], %fd240;
	div.s32 	%r450, %r575, %r36;
	mul.lo.s32 	%r451, %r450, %r36;
	sub.s32 	%r452, %r575, %r451;
	mad.lo.s32 	%r453, %r144, %r450, %r144;
	cvt.s64.s32 	%rd446, %r453;
	cvt.s64.s32 	%rd447, %r452;
	add.s64 	%rd448, %rd447, %rd446;
	shl.b64 	%rd449, %rd448, 3;
	add.s64 	%rd450, %rd449, %rd2;
	ld.global.f64 	%fd241, [%rd450+16];
	add.s32 	%r454, %r453, %r452;
	mul.wide.s32 	%rd451, %r454, 8;
	add.s64 	%rd452, %rd2, %rd451;
	ld.global.f64 	%fd242, [%rd452];
	add.f64 	%fd243, %fd241, %fd242;
	add.s64 	%rd453, %rd448, %rd424;
	shl.b64 	%rd454, %rd453, 3;
	add.s64 	%rd455, %rd2, %rd454;
	ld.global.f64 	%fd244, [%rd455+8];
	add.f64 	%fd245, %fd243, %fd244;
	sub.s64 	%rd456, %rd448, %rd424;
	shl.b64 	%rd457, %rd456, 3;
	add.s64 	%rd458, %rd2, %rd457;
	ld.global.f64 	%fd246, [%rd458+8];
	add.f64 	%fd247, %fd245, %fd246;
	mul.f64 	%fd248, %fd247, 0d3FD0000000000000;
	add.s64 	%rd459, %rd1, %rd449;
	st.global.f64 	[%rd459+8], %fd248;
	div.s32 	%r455, %r574, %r36;
	mul.lo.s32 	%r456, %r455, %r36;
	sub.s32 	%r457, %r574, %r456;
	mad.lo.s32 	%r458, %r144, %r455, %r144;
	cvt.s64.s32 	%rd460, %r458;
	cvt.s64.s32 	%rd461, %r457;
	add.s64 	%rd462, %rd461, %rd460;
	shl.b64 	%rd463, %rd462, 3;
	add.s64 	%rd464, %rd463, %rd2;
	ld.global.f64 	%fd249, [%rd464+16];
	add.s32 	%r459, %r458, %r457;
	mul.wide.s32 	%rd465, %r459, 8;
	add.s64 	%rd466, %rd2, %rd465;
	ld.global.f64 	%fd250, [%rd466];
	add.f64 	%fd251, %fd249, %fd250;
	add.s64 	%rd467, %rd462, %rd424;
	shl.b64 	%rd468, %rd467, 3;
	add.s64 	%rd469, %rd2, %rd468;
	ld.global.f64 	%fd252, [%rd469+8];
	add.f64 	%fd253, %fd251, %fd252;
	sub.s64 	%rd470, %rd462, %rd424;
	shl.b64 	%rd471, %rd470, 3;
	add.s64 	%rd472, %rd2, %rd471;
	ld.global.f64 	%fd254, [%rd472+8];
	add.f64 	%fd255, %fd253, %fd254;
	mul.f64 	%fd256, %fd255, 0d3FD0000000000000;
	add.s64 	%rd473, %rd1, %rd463;
	st.global.f64 	[%rd473+8], %fd256;
	add.s32 	%r577, %r577, 4;
	add.s32 	%r576, %r576, %r43;
	add.s32 	%r575, %r575, %r43;
	add.s32 	%r574, %r574, %r43;
	add.s32 	%r573, %r573, %r43;
	setp.eq.s32 	%p37, %r577, 0;
	@%p37 bra 	$L__BB0_16;
	bra.uni 	$L__BB0_15;
$L__BB0_16:
	and.b32  	%r460, %r39, 3;
	setp.eq.s32 	%p38, %r460, 0;
	@%p38 bra 	$L__BB0_59;
	setp.eq.s32 	%p39, %r460, 1;
	@%p39 bra 	$L__BB0_19;
	mad.lo.s32 	%r461, %r605, %r15, %r38;
	div.s32 	%r462, %r461, %r36;
	mul.lo.s32 	%r463, %r462, %r36;
	sub.s32 	%r464, %r461, %r463;
	mad.lo.s32 	%r465, %r144, %r462, %r144;
	cvt.s64.s32 	%rd474, %r465;
	cvt.s64.s32 	%rd475, %r464;
	add.s64 	%rd476, %rd475, %rd474;
	shl.b64 	%rd477, %rd476, 3;
	add.s64 	%rd478, %rd477, %rd2;
	ld.global.f64 	%fd257, [%rd478+16];
	add.s32 	%r466, %r465, %r464;
	mul.wide.s32 	%rd479, %r466, 8;
	add.s64 	%rd480, %rd2, %rd479;
	ld.global.f64 	%fd258, [%rd480];
	add.f64 	%fd259, %fd257, %fd258;
	cvt.s64.s32 	%rd481, %r144;
	add.s64 	%rd482, %rd476, %rd481;
	shl.b64 	%rd483, %rd482, 3;
	add.s64 	%rd484, %rd2, %rd483;
	ld.global.f64 	%fd260, [%rd484+8];
	add.f64 	%fd261, %fd259, %fd260;
	sub.s64 	%rd485, %rd476, %rd481;
	shl.b64 	%rd486, %rd485, 3;
	add.s64 	%rd487, %rd2, %rd486;
	ld.global.f64 	%fd262, [%rd487+8];
	add.f64 	%fd263, %fd261, %fd262;
	mul.f64 	%fd264, %fd263, 0d3FD0000000000000;
	add.s64 	%rd488, %rd1, %rd477;
	st.global.f64 	[%rd488+8], %fd264;
	add.s32 	%r467, %r461, %r15;
	div.s32 	%r468, %r467, %r36;
	mul.lo.s32 	%r469, %r468, %r36;
	sub.s32 	%r470, %r467, %r469;
	mad.lo.s32 	%r471, %r144, %r468, %r144;
	cvt.s64.s32 	%rd489, %r471;
	cvt.s64.s32 	%rd490, %r470;
	add.s64 	%rd491, %rd490, %rd489;
	shl.b64 	%rd492, %rd491, 3;
	add.s64 	%rd493, %rd492, %rd2;
	ld.global.f64 	%fd265, [%rd493+16];
	add.s32 	%r472, %r471, %r470;
	mul.wide.s32 	%rd494, %r472, 8;
	add.s64 	%rd495, %rd2, %rd494;
	ld.global.f64 	%fd266, [%rd495];
	add.f64 	%fd267, %fd265, %fd266;
	add.s64 	%rd496, %rd491, %rd481;
	shl.b64 	%rd497, %rd496, 3;
	add.s64 	%rd498, %rd2, %rd497;
	ld.global.f64 	%fd268, [%rd498+8];
	add.f64 	%fd269, %fd267, %fd268;
	sub.s64 	%rd499, %rd491, %rd481;
	shl.b64 	%rd500, %rd499, 3;
	add.s64 	%rd501, %rd2, %rd500;
	ld.global.f64 	%fd270, [%rd501+8];
	add.f64 	%fd271, %fd269, %fd270;
	mul.f64 	%fd272, %fd271, 0d3FD0000000000000;
	add.s64 	%rd502, %rd1, %rd492;
	st.global.f64 	[%rd502+8], %fd272;
	add.s32 	%r605, %r605, 2;
$L__BB0_19:
	ld.param.u32 	%r564, [_Z10jacobiEdgePdS_iiiii_param_5];
	and.b32  	%r473, %r564, 1;
	setp.eq.b32 	%p40, %r473, 1;
	@%p40 bra 	$L__BB0_59;
	mad.lo.s32 	%r474, %r605, %r15, %r38;
	div.s32 	%r475, %r474, %r36;
	mul.lo.s32 	%r476, %r475, %r36;
	sub.s32 	%r477, %r474, %r476;
	mad.lo.s32 	%r478, %r144, %r475, %r144;
	cvt.s64.s32 	%rd503, %r478;
	cvt.s64.s32 	%rd504, %r477;
	add.s64 	%rd505, %rd504, %rd503;
	shl.b64 	%rd506, %rd505, 3;
	add.s64 	%rd507, %rd506, %rd2;
	ld.global.f64 	%fd273, [%rd507+16];
	add.s32 	%r479, %r478, %r477;
	mul.wide.s32 	%rd508, %r479, 8;
	add.s64 	%rd509, %rd2, %rd508;
	ld.global.f64 	%fd274, [%rd509];
	add.f64 	%fd275, %fd273, %fd274;
	cvt.s64.s32 	%rd510, %r144;
	add.s64 	%rd511, %rd505, %rd510;
	shl.b64 	%rd512, %rd511, 3;
	add.s64 	%rd513, %rd2, %rd512;
	ld.global.f64 	%fd276, [%rd513+8];
	add.f64 	%fd277, %fd275, %fd276;
	sub.s64 	%rd514, %rd505, %rd510;
	shl.b64 	%rd515, %rd514, 3;
	add.s64 	%rd516, %rd2, %rd515;
	ld.global.f64 	%fd278, [%rd516+8];
	add.f64 	%fd279, %fd277, %fd278;
	mul.f64 	%fd280, %fd279, 0d3FD0000000000000;
	add.s64 	%rd517, %rd1, %rd506;
	st.global.f64 	[%rd517+8], %fd280;
	bra.uni 	$L__BB0_59;
$L__BB0_21:
	setp.lt.s32 	%p2, %r147, %r15;
	@%p2 bra 	$L__BB0_40;
	ld.param.u32 	%r547, [_Z10jacobiEdgePdS_iiiii_param_5];
	setp.lt.s32 	%p3, %r547, 1;
	@%p3 bra 	$L__BB0_31;
	ld.param.u32 	%r548, [_Z10jacobiEdgePdS_iiiii_param_5];
	setp.lt.u32 	%p4, %r548, 4;
	mov.b32 	%r596, 0;
	@%p4 bra 	$L__BB0_26;
	ld.param.u32 	%r549, [_Z10jacobiEdgePdS_iiiii_param_5];
	and.b32  	%r156, %r549, 2147483644;
	neg.s32 	%r594, %r156;
	add.s32 	%r157, %r14, %r3;
	mad.lo.s32 	%r158, %r5, %r157, %r2;
	mad.lo.s32 	%r159, %r4, %r158, %r1;
	mad.lo.s32 	%r160, %r9, %r159, %r12;
	mad.lo.s32 	%r161, %r8, %r160, %r11;
	mad.lo.s32 	%r593, %r7, %r161, %r10;
	shl.b32 	%r162, %r14, 1;
	add.s32 	%r163, %r3, %r162;
	mad.lo.s32 	%r164, %r5, %r163, %r2;
	mad.lo.s32 	%r165, %r4, %r164, %r1;
	mad.lo.s32 	%r166, %r9, %r165, %r12;
	mad.lo.s32 	%r167, %r8, %r166, %r11;
	mad.lo.s32 	%r592, %r7, %r167, %r10;
	mad.lo.s32 	%r168, %r14, 3, %r3;
	mad.lo.s32 	%r169, %r5, %r168, %r2;
	mad.lo.s32 	%r170, %r4, %r169, %r1;
	mad.lo.s32 	%r171, %r9, %r170, %r12;
	mad.lo.s32 	%r172, %r8, %r171, %r11;
	mad.lo.s32 	%r591, %r7, %r172, %r10;
	cvt.s64.s32 	%rd15, %r144;
	mov.u32 	%r590, %r13;
$L__BB0_25:
	.pragma "nounroll";
	ld.param.u32 	%r550, [_Z10jacobiEdgePdS_iiiii_param_5];
	ld.param.u64 	%rd619, [_Z10jacobiEdgePdS_iiiii_param_0];
	and.b32  	%r596, %r550, 2147483644;
	add.s32 	%r173, %r144, -2;
	div.s32 	%r174, %r590, %r173;
	mul.lo.s32 	%r175, %r174, %r173;
	sub.s32 	%r176, %r590, %r175;
	mad.lo.s32 	%r177, %r144, %r174, %r144;
	cvt.s64.s32 	%rd7, %r177;
	cvt.s64.s32 	%rd8, %r176;
	add.s64 	%rd9, %rd8, %rd7;
	cvta.to.global.u64 	%rd10, %rd619;
	shl.b64 	%rd11, %rd9, 3;
	add.s64 	%rd12, %rd11, %rd10;
	ld.global.f64 	%fd1, [%rd12+16];
	add.s32 	%r178, %r177, %r176;
	mul.wide.s32 	%rd13, %r178, 8;
	add.s64 	%rd14, %rd10, %rd13;
	ld.global.f64 	%fd2, [%rd14];
	add.f64 	%fd3, %fd1, %fd2;
	add.s64 	%rd16, %rd9, %rd15;
	shl.b64 	%rd17, %rd16, 3;
	add.s64 	%rd18, %rd10, %rd17;
	ld.global.f64 	%fd4, [%rd18+8];
	add.f64 	%fd5, %fd3, %fd4;
	sub.s64 	%rd19, %rd9, %rd15;
	shl.b64 	%rd20, %rd19, 3;
	add.s64 	%rd21, %rd10, %rd20;
	ld.global.f64 	%fd6, [%rd21+8];
	add.f64 	%fd7, %fd5, %fd6;
	mul.f64 	%fd8, %fd7, 0d3FD0000000000000;
	add.s64 	%rd22, %rd1, %rd11;
	st.global.f64 	[%rd22+8], %fd8;
	div.s32 	%r179, %r593, %r173;
	mul.lo.s32 	%r180, %r179, %r173;
	sub.s32 	%r181, %r593, %r180;
	mad.lo.s32 	%r182, %r144, %r179, %r144;
	cvt.s64.s32 	%rd23, %r182;
	cvt.s64.s32 	%rd24, %r181;
	add.s64 	%rd25, %rd24, %rd23;
	shl.b64 	%rd26, %rd25, 3;
	add.s64 	%rd27, %rd26, %rd10;
	ld.global.f64 	%fd9, [%rd27+16];
	add.s32 	%r183, %r182, %r181;
	mul.wide.s32 	%rd28, %r183, 8;
	add.s64 	%rd29, %rd10, %rd28;
	ld.global.f64 	%fd10, [%rd29];
	add.f64 	%fd11, %fd9, %fd10;
	add.s64 	%rd30, %rd25, %rd15;
	shl.b64 	%rd31, %rd30, 3;
	add.s64 	%rd32, %rd10, %rd31;
	ld.global.f64 	%fd12, [%rd32+8];
	add.f64 	%fd13, %fd11, %fd12;
	sub.s64 	%rd33, %rd25, %rd15;
	shl.b64 	%rd34, %rd33, 3;
	add.s64 	%rd35, %rd10, %rd34;
	ld.global.f64 	%fd14, [%rd35+8];
	add.f64 	%fd15, %fd13, %fd14;
	mul.f64 	%fd16, %fd15, 0d3FD0000000000000;
	add.s64 	%rd36, %rd1, %rd26;
	st.global.f64 	[%rd36+8], %fd16;
	div.s32 	%r184, %r592, %r173;
	mul.lo.s32 	%r185, %r184, %r173;
	sub.s32 	%r186, %r592, %r185;
	mad.lo.s32 	%r187, %r144, %r184, %r144;
	cvt.s64.s32 	%rd37, %r187;
	cvt.s64.s32 	%rd38, %r186;
	add.s64 	%rd39, %rd38, %rd37;
	shl.b64 	%rd40, %rd39, 3;
	add.s64 	%rd41, %rd40, %rd10;
	ld.global.f64 	%fd17, [%rd41+16];
	add.s32 	%r188, %r187, %r186;
	mul.wide.s32 	%rd42, %r188, 8;
	add.s64 	%rd43, %rd10, %rd42;
	ld.global.f64 	%fd18, [%rd43];
	add.f64 	%fd19, %fd17, %fd18;
	add.s64 	%rd44, %rd39, %rd15;
	shl.b64 	%rd45, %rd44, 3;
	add.s64 	%rd46, %rd10, %rd45;
	ld.global.f64 	%fd20, [%rd46+8];
	add.f64 	%fd21, %fd19, %fd20;
	sub.s64 	%rd47, %rd39, %rd15;
	shl.b64 	%rd48, %rd47, 3;
	add.s64 	%rd49, %rd10, %rd48;
	ld.global.f64 	%fd22, [%rd49+8];
	add.f64 	%fd23, %fd21, %fd22;
	mul.f64 	%fd24, %fd23, 0d3FD0000000000000;
	add.s64 	%rd50, %rd1, %rd40;
	st.global.f64 	[%rd50+8], %fd24;
	div.s32 	%r189, %r591, %r173;
	mul.lo.s32 	%r190, %r189, %r173;
	sub.s32 	%r191, %r591, %r190;
	mad.lo.s32 	%r192, %r144, %r189, %r144;
	cvt.s64.s32 	%rd51, %r192;
	cvt.s64.s32 	%rd52, %r191;
	add.s64 	%rd53, %rd52, %rd51;
	shl.b64 	%rd54, %rd53, 3;
	add.s64 	%rd55, %rd54, %rd10;
	ld.global.f64 	%fd25, [%rd55+16];
	add.s32 	%r193, %r192, %r191;
	mul.wide.s32 	%rd56, %r193, 8;
	add.s64 	%rd57, %rd10, %rd56;
	ld.global.f64 	%fd26, [%rd57];
	add.f64 	%fd27, %fd25, %fd26;
	add.s64 	%rd58, %rd53, %rd15;
	shl.b64 	%rd59, %rd58, 3;
	add.s64 	%rd60, %rd10, %rd59;
	ld.global.f64 	%fd28, [%rd60+8];
	add.f64 	%fd29, %fd27, %fd28;
	sub.s64 	%rd61, %rd53, %rd15;
	shl.b64 	%rd62, %rd61, 3;
	add.s64 	%rd63, %rd10, %rd62;
	ld.global.f64 	%fd30, [%rd63+8];
	add.f64 	%fd31, %fd29, %fd30;
	mul.f64 	%fd32, %fd31, 0d3FD0000000000000;
	add.s64 	%rd64, %rd1, %rd54;
	st.global.f64 	[%rd64+8], %fd32;
	add.s32 	%r594, %r594, 4;
	mul.lo.s32 	%r194, %r9, %r8;
	mul.lo.s32 	%r195, %r194, %r7;
	mul.lo.s32 	%r196, %r195, %r14;
	mul.lo.s32 	%r197, %r196, %r5;
	mul.lo.s32 	%r198, %r197, %r4;
	shl.b32 	%r199, %r198, 2;
	add.s32 	%r593, %r593, %r199;
	add.s32 	%r592, %r592, %r199;
	add.s32 	%r591, %r591, %r199;
	add.s32 	%r590, %r590, %r199;
	setp.ne.s32 	%p5, %r594, 0;
	@%p5 bra 	$L__BB0_25;
$L__BB0_26:
	ld.param.u32 	%r551, [_Z10jacobiEdgePdS_iiiii_param_5];
	and.b32  	%r110, %r551, 3;
	setp.eq.s32 	%p6, %r110, 0;
	@%p6 bra 	$L__BB0_31;
	setp.eq.s32 	%p7, %r110, 1;
	@%p7 bra 	$L__BB0_29;
	ld.param.u64 	%rd620, [_Z10jacobiEdgePdS_iiiii_param_0];
	mad.lo.s32 	%r200, %r596, %r15, %r13;
	add.s32 	%r201, %r144, -2;
	div.s32 	%r202, %r200, %r201;
	mul.lo.s32 	%r203, %r202, %r201;
	sub.s32 	%r204, %r200, %r203;
	mad.lo.s32 	%r205, %r144, %r202, %r144;
	cvt.s64.s32 	%rd65, %r205;
	cvt.s64.s32 	%rd66, %r204;
	add.s64 	%rd67, %rd66, %rd65;
	cvta.to.global.u64 	%rd68, %rd620;
	shl.b64 	%rd69, %rd67, 3;
	add.s64 	%rd70, %rd69, %rd68;
	ld.global.f64 	%fd33, [%rd70+16];
	add.s32 	%r206, %r205, %r204;
	mul.wide.s32 	%rd71, %r206, 8;
	add.s64 	%rd72, %rd68, %rd71;
	ld.global.f64 	%fd34, [%rd72];
	add.f64 	%fd35, %fd33, %fd34;
	cvt.s64.s32 	%rd73, %r144;
	add.s64 	%rd74, %rd67, %rd73;
	shl.b64 	%rd75, %rd74, 3;
	add.s64 	%rd76, %rd68, %rd75;
	ld.global.f64 	%fd36, [%rd76+8];
	add.f64 	%fd37, %fd35, %fd36;
	sub.s64 	%rd77, %rd67, %rd73;
	shl.b64 	%rd78, %rd77, 3;
	add.s64 	%rd79, %rd68, %rd78;
	ld.global.f64 	%fd38, [%rd79+8];
	add.f64 	%fd39, %fd37, %fd38;
	mul.f64 	%fd40, %fd39, 0d3FD0000000000000;
	add.s64 	%rd80, %rd1, %rd69;
	st.global.f64 	[%rd80+8], %fd40;
	add.s32 	%r207, %r200, %r15;
	div.s32 	%r208, %r207, %r201;
	mul.lo.s32 	%r209, %r208, %r201;
	sub.s32 	%r210, %r207, %r209;
	mad.lo.s32 	%r211, %r144, %r208, %r144;
	cvt.s64.s32 	%rd81, %r211;
	cvt.s64.s32 	%rd82, %r210;
	add.s64 	%rd83, %rd82, %rd81;
	shl.b64 	%rd84, %rd83, 3;
	add.s64 	%rd85, %rd84, %rd68;
	ld.global.f64 	%fd41, [%rd85+16];
	add.s32 	%r212, %r211, %r210;
	mul.wide.s32 	%rd86, %r212, 8;
	add.s64 	%rd87, %rd68, %rd86;
	ld.global.f64 	%fd42, [%rd87];
	add.f64 	%fd43, %fd41, %fd42;
	add.s64 	%rd88, %rd83, %rd73;
	shl.b64 	%rd89, %rd88, 3;
	add.s64 	%rd90, %rd68, %rd89;
	ld.global.f64 	%fd44, [%rd90+8];
	add.f64 	%fd45, %fd43, %fd44;
	sub.s64 	%rd91, %rd83, %rd73;
	shl.b64 	%rd92, %rd91, 3;
	add.s64 	%rd93, %rd68, %rd92;
	ld.global.f64 	%fd46, [%rd93+8];
	add.f64 	%fd47, %fd45, %fd46;
	mul.f64 	%fd48, %fd47, 0d3FD0000000000000;
	add.s64 	%rd94, %rd1, %rd84;
	st.global.f64 	[%rd94+8], %fd48;
	add.s32 	%r596, %r596, 2;
$L__BB0_29:
	ld.param.u32 	%r552, [_Z10jacobiEdgePdS_iiiii_param_5];
	and.b32  	%r213, %r552, 1;
	setp.eq.b32 	%p8, %r213, 1;
	not.pred 	%p9, %p8;
	@%p9 bra 	$L__BB0_31;
	ld.param.u64 	%rd621, [_Z10jacobiEdgePdS_iiiii_param_0];
	mad.lo.s32 	%r214, %r596, %r15, %r13;
	add.s32 	%r215, %r144, -2;
	div.s32 	%r216, %r214, %r215;
	mul.lo.s32 	%r217, %r216, %r215;
	sub.s32 	%r218, %r214, %r217;
	mad.lo.s32 	%r219, %r144, %r216, %r144;
	cvt.s64.s32 	%rd95, %r219;
	cvt.s64.s32 	%rd96, %r218;
	add.s64 	%rd97, %rd96, %rd95;
	cvta.to.global.u64 	%rd98, %rd621;
	shl.b64 	%rd99, %rd97, 3;
	add.s64 	%rd100, %rd99, %rd98;
	ld.global.f64 	%fd49, [%rd100+16];
	add.s32 	%r220, %r219, %r218;
	mul.wide.s32 	%rd101, %r220, 8;
	add.s64 	%rd102, %rd98, %rd101;
	ld.global.f64 	%fd50, [%rd102];
	add.f64 	%fd51, %fd49, %fd50;
	cvt.s64.s32 	%rd103, %r144;
	add.s64 	%rd104, %rd97, %rd103;
	shl.b64 	%rd105, %rd104, 3;
	add.s64 	%rd106, %rd98, %rd105;
	ld.global.f64 	%fd52, [%rd106+8];
	add.f64 	%fd53, %fd51, %fd52;
	sub.s64 	%rd107, %rd97, %rd103;
	shl.b64 	%rd108, %rd107, 3;
	add.s64 	%rd109, %rd98, %rd108;
	ld.global.f64 	%fd54, [%rd109+8];
	add.f64 	%fd55, %fd53, %fd54;
	mul.f64 	%fd56, %fd55, 0d3FD0000000000000;
	add.s64 	%rd110, %rd1, %rd99;
	st.global.f64 	[%rd110+8], %fd56;
$L__BB0_31:
	ld.param.u32 	%r553, [_Z10jacobiEdgePdS_iiiii_param_5];
	ld.param.u32 	%r544, [_Z10jacobiEdgePdS_iiiii_param_4];
	add.s32 	%r113, %r144, -2;
	mad.lo.s32 	%r114, %r544, %r113, %r553;
	setp.lt.s32 	%p10, %r114, 1;
	@%p10 bra 	$L__BB0_59;
	ld.param.u64 	%rd622, [_Z10jacobiEdgePdS_iiiii_param_0];
	cvta.to.global.u64 	%rd4, %rd622;
	and.b32  	%r115, %r114, 3;
	setp.lt.u32 	%p11, %r114, 4;
	mov.b32 	%r609, 0;
	@%p11 bra 	$L__BB0_35;
	and.b32  	%r609, %r114, 2147483644;
	neg.s32 	%r601, %r609;
	add.s32 	%r222, %r14, %r3;
	mad.lo.s32 	%r223, %r5, %r222, %r2;
	mad.lo.s32 	%r224, %r4, %r223, %r1;
	mad.lo.s32 	%r225, %r9, %r224, %r12;
	mad.lo.s32 	%r226, %r8, %r225, %r11;
	mad.lo.s32 	%r600, %r7, %r226, %r10;
	mul.lo.s32 	%r227, %r9, %r8;
	mul.lo.s32 	%r228, %r227, %r7;
	mul.lo.s32 	%r229, %r228, %r14;
	mul.lo.s32 	%r230, %r229, %r5;
	mul.lo.s32 	%r231, %r230, %r4;
	shl.b32 	%r119, %r231, 2;
	shl.b32 	%r232, %r14, 1;
	add.s32 	%r233, %r3, %r232;
	mad.lo.s32 	%r234, %r5, %r233, %r2;
	mad.lo.s32 	%r235, %r4, %r234, %r1;
	mad.lo.s32 	%r236, %r9, %r235, %r12;
	mad.lo.s32 	%r237, %r8, %r236, %r11;
	mad.lo.s32 	%r599, %r7, %r237, %r10;
	mad.lo.s32 	%r238, %r14, 3, %r3;
	mad.lo.s32 	%r239, %r5, %r238, %r2;
	mad.lo.s32 	%r240, %r4, %r239, %r1;
	mad.lo.s32 	%r241, %r9, %r240, %r12;
	mad.lo.s32 	%r242, %r8, %r241, %r11;
	mad.lo.s32 	%r598, %r7, %r242, %r10;
	cvt.s64.s32 	%rd118, %r144;
	mov.u32 	%r597, %r13;
$L__BB0_34:
	.pragma "nounroll";
	div.s32 	%r243, %r597, %r113;
	mul.lo.s32 	%r244, %r243, %r113;
	sub.s32 	%r245, %r597, %r244;
	mad.lo.s32 	%r246, %r144, %r243, %r144;
	cvt.s64.s32 	%rd111, %r246;
	cvt.s64.s32 	%rd112, %r245;
	add.s64 	%rd113, %rd112, %rd111;
	shl.b64 	%rd114, %rd113, 3;
	add.s64 	%rd115, %rd114, %rd4;
	ld.global.f64 	%fd57, [%rd115+16];
	add.s32 	%r247, %r246, %r245;
	mul.wide.s32 	%rd116, %r247, 8;
	add.s64 	%rd117, %rd4, %rd116;
	ld.global.f64 	%fd58, [%rd117];
	add.f64 	%fd59, %fd57, %fd58;
	add.s64 	%rd119, %rd113, %rd118;
	shl.b64 	%rd120, %rd119, 3;
	add.s64 	%rd121, %rd4, %rd120;
	ld.global.f64 	%fd60, [%rd121+8];
	add.f64 	%fd61, %fd59, %fd60;
	sub.s64 	%rd122, %rd113, %rd118;
	shl.b64 	%rd123, %rd122, 3;
	add.s64 	%rd124, %rd4, %rd123;
	ld.global.f64 	%fd62, [%rd124+8];
	add.f64 	%fd63, %fd61, %fd62;
	mul.f64 	%fd64, %fd63, 0d3FD0000000000000;
	add.s64 	%rd125, %rd1, %rd114;
	st.global.f64 	[%rd125+8], %fd64;
	div.s32 	%r248, %r600, %r113;
	mul.lo.s32 	%r249, %r248, %r113;
	sub.s32 	%r250, %r600, %r249;
	mad.lo.s32 	%r251, %r144, %r248, %r144;
	cvt.s64.s32 	%rd126, %r251;
	cvt.s64.s32 	%rd127, %r250;
	add.s64 	%rd128, %rd127, %rd126;
	shl.b64 	%rd129, %rd128, 3;
	add.s64 	%rd130, %rd129, %rd4;
	ld.global.f64 	%fd65, [%rd130+16];
	add.s32 	%r252, %r251, %r250;
	mul.wide.s32 	%rd131, %r252, 8;
	add.s64 	%rd132, %rd4, %rd131;
	ld.global.f64 	%fd66, [%rd132];
	add.f64 	%fd67, %fd65, %fd66;
	add.s64 	%rd133, %rd128, %rd118;
	shl.b64 	%rd134, %rd133, 3;
	add.s64 	%rd135, %rd4, %rd134;
	ld.global.f64 	%fd68, [%rd135+8];
	add.f64 	%fd69, %fd67, %fd68;
	sub.s64 	%rd136, %rd128, %rd118;
	shl.b64 	%rd137, %rd136, 3;
	add.s64 	%rd138, %rd4, %rd137;
	ld.global.f64 	%fd70, [%rd138+8];
	add.f64 	%fd71, %fd69, %fd70;
	mul.f64 	%fd72, %fd71, 0d3FD0000000000000;
	add.s64 	%rd139, %rd1, %rd129;
	st.global.f64 	[%rd139+8], %fd72;
	div.s32 	%r253, %r599, %r113;
	mul.lo.s32 	%r254, %r253, %r113;
	sub.s32 	%r255, %r599, %r254;
	mad.lo.s32 	%r256, %r144, %r253, %r144;
	cvt.s64.s32 	%rd140, %r256;
	cvt.s64.s32 	%rd141, %r255;
	add.s64 	%rd142, %rd141, %rd140;
	shl.b64 	%rd143, %rd142, 3;
	add.s64 	%rd144, %rd143, %rd4;
	ld.global.f64 	%fd73, [%rd144+16];
	add.s32 	%r257, %r256, %r255;
	mul.wide.s32 	%rd145, %r257, 8;
	add.s64 	%rd146, %rd4, %rd145;
	ld.global.f64 	%fd74, [%rd146];
	add.f64 	%fd75, %fd73, %fd74;
	add.s64 	%rd147, %rd142, %rd118;
	shl.b64 	%rd148, %rd147, 3;
	add.s64 	%rd149, %rd4, %rd148;
	ld.global.f64 	%fd76, [%rd149+8];
	add.f64 	%fd77, %fd75, %fd76;
	sub.s64 	%rd150, %rd142, %rd118;
	shl.b64 	%rd151, %rd150, 3;
	add.s64 	%rd152, %rd4, %rd151;
	ld.global.f64 	%fd78, [%rd152+8];
	add.f64 	%fd79, %fd77, %fd78;
	mul.f64 	%fd80, %fd79, 0d3FD0000000000000;
	add.s64 	%rd153, %rd1, %rd143;
	st.global.f64 	[%rd153+8], %fd80;
	div.s32 	%r258, %r598, %r113;
	mul.lo.s32 	%r259, %r258, %r113;
	sub.s32 	%r260, %r598, %r259;
	mad.lo.s32 	%r261, %r144, %r258, %r144;
	cvt.s64.s32 	%rd154, %r261;
	cvt.s64.s32 	%rd155, %r260;
	add.s64 	%rd156, %rd155, %rd154;
	shl.b64 	%rd157, %rd156, 3;
	add.s64 	%rd158, %rd157, %rd4;
	ld.global.f64 	%fd81, [%rd158+16];
	add.s32 	%r262, %r261, %r260;
	mul.wide.s32 	%rd159, %r262, 8;
	add.s64 	%rd160, %rd4, %rd159;
	ld.global.f64 	%fd82, [%rd160];
	add.f64 	%fd83, %fd81, %fd82;
	add.s64 	%rd161, %rd156, %rd118;
	shl.b64 	%rd162, %rd161, 3;
	add.s64 	%rd163, %rd4, %rd162;
	ld.global.f64 	%fd84, [%rd163+8];
	add.f64 	%fd85, %fd83, %fd84;
	sub.s64 	%rd164, %rd156, %rd118;
	shl.b64 	%rd165, %rd164, 3;
	add.s64 	%rd166, %rd4, %rd165;
	ld.global.f64 	%fd86, [%rd166+8];
	add.f64 	%fd87, %fd85, %fd86;
	mul.f64 	%fd88, %fd87, 0d3FD0000000000000;
	add.s64 	%rd167, %rd1, %rd157;
	st.global.f64 	[%rd167+8], %fd88;
	add.s32 	%r601, %r601, 4;
	add.s32 	%r600, %r600, %r119;
	add.s32 	%r599, %r599, %r119;
	add.s32 	%r598, %r598, %r119;
	add.s32 	%r597, %r597, %r119;
	setp.eq.s32 	%p12, %r601, 0;
	@%p12 bra 	$L__BB0_35;
	bra.uni 	$L__BB0_34;
$L__BB0_35:
	setp.eq.s32 	%p13, %r115, 0;
	@%p13 bra 	$L__BB0_59;
	setp.eq.s32 	%p14, %r115, 1;
	@%p14 bra 	$L__BB0_38;
	mad.lo.s32 	%r263, %r609, %r15, %r13;
	div.s32 	%r264, %r263, %r113;
	mul.lo.s32 	%r265, %r264, %r113;
	sub.s32 	%r266, %r263, %r265;
	mad.lo.s32 	%r267, %r144, %r264, %r144;
	cvt.s64.s32 	%rd168, %r267;
	cvt.s64.s32 	%rd169, %r266;
	add.s64 	%rd170, %rd169, %rd168;
	shl.b64 	%rd171, %rd170, 3;
	add.s64 	%rd172, %rd171, %rd4;
	ld.global.f64 	%fd89, [%rd172+16];
	add.s32 	%r268, %r267, %r266;
	mul.wide.s32 	%rd173, %r268, 8;
	add.s64 	%rd174, %rd4, %rd173;
	ld.global.f64 	%fd90, [%rd174];
	add.f64 	%fd91, %fd89, %fd90;
	cvt.s64.s32 	%rd175, %r144;
	add.s64 	%rd176, %rd170, %rd175;
	shl.b64 	%rd177, %rd176, 3;
	add.s64 	%rd178, %rd4, %rd177;
	ld.global.f64 	%fd92, [%rd178+8];
	add.f64 	%fd93, %fd91, %fd92;
	sub.s64 	%rd179, %rd170, %rd175;
	shl.b64 	%rd180, %rd179, 3;
	add.s64 	%rd181, %rd4, %rd180;
	ld.global.f64 	%fd94, [%rd181+8];
	add.f64 	%fd95, %fd93, %fd94;
	mul.f64 	%fd96, %fd95, 0d3FD0000000000000;
	add.s64 	%rd182, %rd1, %rd171;
	st.global.f64 	[%rd182+8], %fd96;
	add.s32 	%r269, %r263, %r15;
	div.s32 	%r270, %r269, %r113;
	mul.lo.s32 	%r271, %r270, %r113;
	sub.s32 	%r272, %r269, %r271;
	mad.lo.s32 	%r273, %r144, %r270, %r144;
	cvt.s64.s32 	%rd183, %r273;
	cvt.s64.s32 	%rd184, %r272;
	add.s64 	%rd185, %rd184, %rd183;
	shl.b64 	%rd186, %rd185, 3;
	add.s64 	%rd187, %rd186, %rd4;
	ld.global.f64 	%fd97, [%rd187+16];
	add.s32 	%r274, %r273, %r272;
	mul.wide.s32 	%rd188, %r274, 8;
	add.s64 	%rd189, %rd4, %rd188;
	ld.global.f64 	%fd98, [%rd189];
	add.f64 	%fd99, %fd97, %fd98;
	add.s64 	%rd190, %rd185, %rd175;
	shl.b64 	%rd191, %rd190, 3;
	add.s64 	%rd192, %rd4, %rd191;
	ld.global.f64 	%fd100, [%rd192+8];
	add.f64 	%fd101, %fd99, %fd100;
	sub.s64 	%rd193, %rd185, %rd175;
	shl.b64 	%rd194, %rd193, 3;
	add.s64 	%rd195, %rd4, %rd194;
	ld.global.f64 	%fd102, [%rd195+8];
	add.f64 	%fd103, %fd101, %fd102;
	mul.f64 	%fd104, %fd103, 0d3FD0000000000000;
	add.s64 	%rd196, %rd1, %rd186;
	st.global.f64 	[%rd196+8], %fd104;
	add.s32 	%r609, %r609, 2;
$L__BB0_38:
	and.b32  	%r275, %r114, 1;
	setp.eq.b32 	%p15, %r275, 1;
	not.pred 	%p16, %p15;
	@%p16 bra 	$L__BB0_59;
	mad.lo.s32 	%r276, %r609, %r15, %r13;
	div.s32 	%r277, %r276, %r113;
	mul.lo.s32 	%r278, %r277, %r113;
	sub.s32 	%r279, %r276, %r278;
	mad.lo.s32 	%r280, %r144, %r277, %r144;
	cvt.s64.s32 	%rd197, %r280;
	cvt.s64.s32 	%rd198, %r279;
	add.s64 	%rd199, %rd198, %rd197;
	shl.b64 	%rd200, %rd199, 3;
	add.s64 	%rd201, %rd200, %rd4;
	ld.global.f64 	%fd105, [%rd201+16];
	add.s32 	%r281, %r280, %r279;
	mul.wide.s32 	%rd202, %r281, 8;
	add.s64 	%rd203, %rd4, %rd202;
	ld.global.f64 	%fd106, [%rd203];
	add.f64 	%fd107, %fd105, %fd106;
	cvt.s64.s32 	%rd204, %r144;
	add.s64 	%rd205, %rd199, %rd204;
	shl.b64 	%rd206, %rd205, 3;
	add.s64 	%rd207, %rd4, %rd206;
	ld.global.f64 	%fd108, [%rd207+8];
	add.f64 	%fd109, %fd107, %fd108;
	sub.s64 	%rd208, %rd199, %rd204;
	shl.b64 	%rd209, %rd208, 3;
	add.s64 	%rd210, %rd4, %rd209;
	ld.global.f64 	%fd110, [%rd210+8];
	add.f64 	%fd111, %fd109, %fd110;
	mul.f64 	%fd112, %fd111, 0d3FD0000000000000;
	add.s64 	%rd211, %rd1, %rd200;
	st.global.f64 	[%rd211+8], %fd112;
	bra.uni 	$L__BB0_59;
$L__BB0_40:
	setp.le.s32 	%p17, %r147, %r13;
	@%p17 bra 	$L__BB0_59;
	ld.param.u32 	%r554, [_Z10jacobiEdgePdS_iiiii_param_5];
	setp.lt.s32 	%p18, %r554, 0;
	@%p18 bra 	$L__BB0_50;
	ld.param.u32 	%r555, [_Z10jacobiEdgePdS_iiiii_param_5];
	setp.lt.u32 	%p19, %r555, 3;
	mov.b32 	%r584, 0;
	@%p19 bra 	$L__BB0_45;
	ld.param.u32 	%r556, [_Z10jacobiEdgePdS_iiiii_param_5];
	add.s32 	%r283, %r556, 1;
	and.b32  	%r284, %r283, -4;
	neg.s32 	%r582, %r284;
	add.s32 	%r285, %r14, %r3;
	mad.lo.s32 	%r286, %r5, %r285, %r2;
	mad.lo.s32 	%r287, %r4, %r286, %r1;
	mad.lo.s32 	%r288, %r9, %r287, %r12;
	mad.lo.s32 	%r289, %r8, %r288, %r11;
	mad.lo.s32 	%r581, %r7, %r289, %r10;
	shl.b32 	%r290, %r14, 1;
	add.s32 	%r291, %r3, %r290;
	mad.lo.s32 	%r292, %r5, %r291, %r2;
	mad.lo.s32 	%r293, %r4, %r292, %r1;
	mad.lo.s32 	%r294, %r9, %r293, %r12;
	mad.lo.s32 	%r295, %r8, %r294, %r11;
	mad.lo.s32 	%r580, %r7, %r295, %r10;
	mad.lo.s32 	%r296, %r14, 3, %r3;
	mad.lo.s32 	%r297, %r5, %r296, %r2;
	mad.lo.s32 	%r298, %r4, %r297, %r1;
	mad.lo.s32 	%r299, %r9, %r298, %r12;
	mad.lo.s32 	%r300, %r8, %r299, %r11;
	mad.lo.s32 	%r579, %r7, %r300, %r10;
	cvt.s64.s32 	%rd220, %r144;
	mov.u32 	%r578, %r13;
$L__BB0_44:
	.pragma "nounroll";
	ld.param.u32 	%r557, [_Z10jacobiEdgePdS_iiiii_param_5];
	ld.param.u64 	%rd623, [_Z10jacobiEdgePdS_iiiii_param_0];
	add.s32 	%r301, %r557, 1;
	and.b32  	%r584, %r301, -4;
	add.s32 	%r302, %r144, -2;
	div.s32 	%r303, %r578, %r302;
	mul.lo.s32 	%r304, %r303, %r302;
	sub.s32 	%r305, %r578, %r304;
	mad.lo.s32 	%r306, %r144, %r303, %r144;
	cvt.s64.s32 	%rd212, %r306;
	cvt.s64.s32 	%rd213, %r305;
	add.s64 	%rd214, %rd213, %rd212;
	cvta.to.global.u64 	%rd215, %rd623;
	shl.b64 	%rd216, %rd214, 3;
	add.s64 	%rd217, %rd216, %rd215;
	ld.global.f64 	%fd113, [%rd217+16];
	add.s32 	%r307, %r306, %r305;
	mul.wide.s32 	%rd218, %r307, 8;
	add.s64 	%rd219, %rd215, %rd218;
	ld.global.f64 	%fd114, [%rd219];
	add.f64 	%fd115, %fd113, %fd114;
	add.s64 	%rd221, %rd214, %rd220;
	shl.b64 	%rd222, %rd221, 3;
	add.s64 	%rd223, %rd215, %rd222;
	ld.global.f64 	%fd116, [%rd223+8];
	add.f64 	%fd117, %fd115, %fd116;
	sub.s64 	%rd224, %rd214, %rd220;
	shl.b64 	%rd225, %rd224, 3;
	add.s64 	%rd226, %rd215, %rd225;
	ld.global.f64 	%fd118, [%rd226+8];
	add.f64 	%fd119, %fd117, %fd118;
	mul.f64 	%fd120, %fd119, 0d3FD0000000000000;
	add.s64 	%rd227, %rd1, %rd216;
	st.global.f64 	[%rd227+8], %fd120;
	div.s32 	%r308, %r581, %r302;
	mul.lo.s32 	%r309, %r308, %r302;
	sub.s32 	%r310, %r581, %r309;
	mad.lo.s32 	%r311, %r144, %r308, %r144;
	cvt.s64.s32 	%rd228, %r311;
	cvt.s64.s32 	%rd229, %r310;
	add.s64 	%rd230, %rd229, %rd228;
	shl.b64 	%rd231, %rd230, 3;
	add.s64 	%rd232, %rd231, %rd215;
	ld.global.f64 	%fd121, [%rd232+16];
	add.s32 	%r312, %r311, %r310;
	mul.wide.s32 	%rd233, %r312, 8;
	add.s64 	%rd234, %rd215, %rd233;
	ld.global.f64 	%fd122, [%rd234];
	add.f64 	%fd123, %fd121, %fd122;
	add.s64 	%rd235, %rd230, %rd220;
	shl.b64 	%rd236, %rd235, 3;
	add.s64 	%rd237, %rd215, %rd236;
	ld.global.f64 	%fd124, [%rd237+8];
	add.f64 	%fd125, %fd123, %fd124;
	sub.s64 	%rd238, %rd230, %rd220;
	shl.b64 	%rd239, %rd238, 3;
	add.s64 	%rd240, %rd215, %rd239;
	ld.global.f64 	%fd126, [%rd240+8];
	add.f64 	%fd127, %fd125, %fd126;
	mul.f64 	%fd128, %fd127, 0d3FD0000000000000;
	add.s64 	%rd241, %rd1, %rd231;
	st.global.f64 	[%rd241+8], %fd128;
	div.s32 	%r313, %r580, %r302;
	mul.lo.s32 	%r314, %r313, %r302;
	sub.s32 	%r315, %r580, %r314;
	mad.lo.s32 	%r316, %r144, %r313, %r144;
	cvt.s64.s32 	%rd242, %r316;
	cvt.s64.s32 	%rd243, %r315;
	add.s64 	%rd244, %rd243, %rd242;
	shl.b64 	%rd245, %rd244, 3;
	add.s64 	%rd246, %rd245, %rd215;
	ld.global.f64 	%fd129, [%rd246+16];
	add.s32 	%r317, %r316, %r315;
	mul.wide.s32 	%rd247, %r317, 8;
	add.s64 	%rd248, %rd215, %rd247;
	ld.global.f64 	%fd130, [%rd248];
	add.f64 	%fd131, %fd129, %fd130;
	add.s64 	%rd249, %rd244, %rd220;
	shl.b64 	%rd250, %rd249, 3;
	add.s64 	%rd251, %rd215, %rd250;
	ld.global.f64 	%fd132, [%rd251+8];
	add.f64 	%fd133, %fd131, %fd132;
	sub.s64 	%rd252, %rd244, %rd220;
	shl.b64 	%rd253, %rd252, 3;
	add.s64 	%rd254, %rd215, %rd253;
	ld.global.f64 	%fd134, [%rd254+8];
	add.f64 	%fd135, %fd133, %fd134;
	mul.f64 	%fd136, %fd135, 0d3FD0000000000000;
	add.s64 	%rd255, %rd1, %rd245;
	st.global.f64 	[%rd255+8], %fd136;
	div.s32 	%r318, %r579, %r302;
	mul.lo.s32 	%r319, %r318, %r302;
	sub.s32 	%r320, %r579, %r319;
	mad.lo.s32 	%r321, %r144, %r318, %r144;
	cvt.s64.s32 	%rd256, %r321;
	cvt.s64.s32 	%rd257, %r320;
	add.s64 	%rd258, %rd257, %rd256;
	shl.b64 	%rd259, %rd258, 3;
	add.s64 	%rd260, %rd259, %rd215;
	ld.global.f64 	%fd137, [%rd260+16];
	add.s32 	%r322, %r321, %r320;
	mul.wide.s32 	%rd261, %r322, 8;
	add.s64 	%rd262, %rd215, %rd261;
	ld.global.f64 	%fd138, [%rd262];
	add.f64 	%fd139, %fd137, %fd138;
	add.s64 	%rd263, %rd258, %rd220;
	shl.b64 	%rd264, %rd263, 3;
	add.s64 	%rd265, %rd215, %rd264;
	ld.global.f64 	%fd140, [%rd265+8];
	add.f64 	%fd141, %fd139, %fd140;
	sub.s64 	%rd266, %rd258, %rd220;
	shl.b64 	%rd267, %rd266, 3;
	add.s64 	%rd268, %rd215, %rd267;
	ld.global.f64 	%fd142, [%rd268+8];
	add.f64 	%fd143, %fd141, %fd142;
	mul.f64 	%fd144, %fd143, 0d3FD0000000000000;
	add.s64 	%rd269, %rd1, %rd259;
	st.global.f64 	[%rd269+8], %fd144;
	add.s32 	%r582, %r582, 4;
	mul.lo.s32 	%r323, %r9, %r8;
	mul.lo.s32 	%r324, %r323, %r7;
	mul.lo.s32 	%r325, %r324, %r14;
	mul.lo.s32 	%r326, %r325, %r5;
	mul.lo.s32 	%r327, %r326, %r4;
	shl.b32 	%r328, %r327, 2;
	add.s32 	%r581, %r581, %r328;
	add.s32 	%r580, %r580, %r328;
	add.s32 	%r579, %r579, %r328;
	add.s32 	%r578, %r578, %r328;
	setp.ne.s32 	%p20, %r582, 0;
	@%p20 bra 	$L__BB0_44;
$L__BB0_45:
	ld.param.u32 	%r558, [_Z10jacobiEdgePdS_iiiii_param_5];
	add.s32 	%r330, %r558, 1;
	and.b32  	%r329, %r330, 3;
	setp.eq.s32 	%p21, %r329, 0;
	@%p21 bra 	$L__BB0_50;
	setp.eq.s32 	%p22, %r329, 1;
	@%p22 bra 	$L__BB0_48;
	ld.param.u64 	%rd624, [_Z10jacobiEdgePdS_iiiii_param_0];
	mad.lo.s32 	%r331, %r584, %r15, %r13;
	add.s32 	%r332, %r144, -2;
	div.s32 	%r333, %r331, %r332;
	mul.lo.s32 	%r334, %r333, %r332;
	sub.s32 	%r335, %r331, %r334;
	mad.lo.s32 	%r336, %r144, %r333, %r144;
	cvt.s64.s32 	%rd270, %r336;
	cvt.s64.s32 	%rd271, %r335;
	add.s64 	%rd272, %rd271, %rd270;
	cvta.to.global.u64 	%rd273, %rd624;
	shl.b64 	%rd274, %rd272, 3;
	add.s64 	%rd275, %rd274, %rd273;
	ld.global.f64 	%fd145, [%rd275+16];
	add.s32 	%r337, %r336, %r335;
	mul.wide.s32 	%rd276, %r337, 8;
	add.s64 	%rd277, %rd273, %rd276;
	ld.global.f64 	%fd146, [%rd277];
	add.f64 	%fd147, %fd145, %fd146;
	cvt.s64.s32 	%rd278, %r144;
	add.s64 	%rd279, %rd272, %rd278;
	shl.b64 	%rd280, %rd279, 3;
	add.s64 	%rd281, %rd273, %rd280;
	ld.global.f64 	%fd148, [%rd281+8];
	add.f64 	%fd149, %fd147, %fd148;
	sub.s64 	%rd282, %rd272, %rd278;
	shl.b64 	%rd283, %rd282, 3;
	add.s64 	%rd284, %rd273, %rd283;
	ld.global.f64 	%fd150, [%rd284+8];
	add.f64 	%fd151, %fd149, %fd150;
	mul.f64 	%fd152, %fd151, 0d3FD0000000000000;
	add.s64 	%rd285, %rd1, %rd274;
	st.global.f64 	[%rd285+8], %fd152;
	add.s32 	%r338, %r331, %r15;
	div.s32 	%r339, %r338, %r332;
	mul.lo.s32 	%r340, %r339, %r332;
	sub.s32 	%r341, %r338, %r340;
	mad.lo.s32 	%r342, %r144, %r339, %r144;
	cvt.s64.s32 	%rd286, %r342;
	cvt.s64.s32 	%rd287, %r341;
	add.s64 	%rd288, %rd287, %rd286;
	shl.b64 	%rd289, %rd288, 3;
	add.s64 	%rd290, %rd289, %rd273;
	ld.global.f64 	%fd153, [%rd290+16];
	add.s32 	%r343, %r342, %r341;
	mul.wide.s32 	%rd291, %r343, 8;
	add.s64 	%rd292, %rd273, %rd291;
	ld.global.f64 	%fd154, [%rd292];
	add.f64 	%fd155, %fd153, %fd154;
	add.s64 	%rd293, %rd288, %rd278;
	shl.b64 	%rd294, %rd293, 3;
	add.s64 	%rd295, %rd273, %rd294;
	ld.global.f64 	%fd156, [%rd295+8];
	add.f64 	%fd157, %fd155, %fd156;
	sub.s64 	%rd296, %rd288, %rd278;
	shl.b64 	%rd297, %rd296, 3;
	add.s64 	%rd298, %rd273, %rd297;
	ld.global.f64 	%fd158, [%rd298+8];
	add.f64 	%fd159, %fd157, %fd158;
	mul.f64 	%fd160, %fd159, 0d3FD0000000000000;
	add.s64 	%rd299, %rd1, %rd289;
	st.global.f64 	[%rd299+8], %fd160;
	add.s32 	%r584, %r584, 2;
$L__BB0_48:
	ld.param.u32 	%r559, [_Z10jacobiEdgePdS_iiiii_param_5];
	and.b32  	%r344, %r559, 1;
	setp.eq.b32 	%p23, %r344, 1;
	@%p23 bra 	$L__BB0_50;
	ld.param.u64 	%rd625, [_Z10jacobiEdgePdS_iiiii_param_0];
	mad.lo.s32 	%r345, %r584, %r15, %r13;
	add.s32 	%r346, %r144, -2;
	div.s32 	%r347, %r345, %r346;
	mul.lo.s32 	%r348, %r347, %r346;
	sub.s32 	%r349, %r345, %r348;
	mad.lo.s32 	%r350, %r144, %r347, %r144;
	cvt.s64.s32 	%rd300, %r350;
	cvt.s64.s32 	%rd301, %r349;
	add.s64 	%rd302, %rd301, %rd300;
	cvta.to.global.u64 	%rd303, %rd625;
	shl.b64 	%rd304, %rd302, 3;
	add.s64 	%rd305, %rd304, %rd303;
	ld.global.f64 	%fd161, [%rd305+16];
	add.s32 	%r351, %r350, %r349;
	mul.wide.s32 	%rd306, %r351, 8;
	add.s64 	%rd307, %rd303, %rd306;
	ld.global.f64 	%fd162, [%rd307];
	add.f64 	%fd163, %fd161, %fd162;
	cvt.s64.s32 	%rd308, %r144;
	add.s64 	%rd309, %rd302, %rd308;
	shl.b64 	%rd310, %rd309, 3;
	add.s64 	%rd311, %rd303, %rd310;
	ld.global.f64 	%fd164, [%rd311+8];
	add.f64 	%fd165, %fd163, %fd164;
	sub.s64 	%rd312, %rd302, %rd308;
	shl.b64 	%rd313, %rd312, 3;
	add.s64 	%rd314, %rd303, %rd313;
	ld.global.f64 	%fd166, [%rd314+8];
	add.f64 	%fd167, %fd165, %fd166;
	mul.f64 	%fd168, %fd167, 0d3FD0000000000000;
	add.s64 	%rd315, %rd1, %rd304;
	st.global.f64 	[%rd315+8], %fd168;
$L__BB0_50:
	ld.param.u32 	%r560, [_Z10jacobiEdgePdS_iiiii_param_5];
	ld.param.u32 	%r545, [_Z10jacobiEdgePdS_iiiii_param_4];
	add.s32 	%r78, %r144, -2;
	mul.lo.s32 	%r79, %r545, %r78;
	add.s32 	%r352, %r560, %r79;
	add.s32 	%r80, %r352, 1;
	setp.lt.s32 	%p24, %r80, 1;
	@%p24 bra 	$L__BB0_59;
	ld.param.u32 	%r561, [_Z10jacobiEdgePdS_iiiii_param_5];
	ld.param.u64 	%rd626, [_Z10jacobiEdgePdS_iiiii_param_0];
	cvta.to.global.u64 	%rd3, %rd626;
	add.s32 	%r354, %r561, %r79;
	and.b32  	%r81, %r80, 3;
	setp.lt.u32 	%p25, %r354, 3;
	mov.b32 	%r607, 0;
	@%p25 bra 	$L__BB0_54;
	and.b32  	%r607, %r80, 2147483644;
	neg.s32 	%r589, %r607;
	add.s32 	%r355, %r14, %r3;
	mad.lo.s32 	%r356, %r5, %r355, %r2;
	mad.lo.s32 	%r357, %r4, %r356, %r1;
	mad.lo.s32 	%r358, %r9, %r357, %r12;
	mad.lo.s32 	%r359, %r8, %r358, %r11;
	mad.lo.s32 	%r588, %r7, %r359, %r10;
	mul.lo.s32 	%r360, %r9, %r8;
	mul.lo.s32 	%r361, %r360, %r7;
	mul.lo.s32 	%r362, %r361, %r14;
	mul.lo.s32 	%r363, %r362, %r5;
	mul.lo.s32 	%r364, %r363, %r4;
	shl.b32 	%r85, %r364, 2;
	shl.b32 	%r365, %r14, 1;
	add.s32 	%r366, %r3, %r365;
	mad.lo.s32 	%r367, %r5, %r366, %r2;
	mad.lo.s32 	%r368, %r4, %r367, %r1;
	mad.lo.s32 	%r369, %r9, %r368, %r12;
	mad.lo.s32 	%r370, %r8, %r369, %r11;
	mad.lo.s32 	%r587, %r7, %r370, %r10;
	mad.lo.s32 	%r371, %r14, 3, %r3;
	mad.lo.s32 	%r372, %r5, %r371, %r2;
	mad.lo.s32 	%r373, %r4, %r372, %r1;
	mad.lo.s32 	%r374, %r9, %r373, %r12;
	mad.lo.s32 	%r375, %r8, %r374, %r11;
	mad.lo.s32 	%r586, %r7, %r375, %r10;
	cvt.s64.s32 	%rd323, %r144;
	mov.u32 	%r585, %r13;
$L__BB0_53:
	.pragma "nounroll";
	div.s32 	%r376, %r585, %r78;
	mul.lo.s32 	%r377, %r376, %r78;
	sub.s32 	%r378, %r585, %r377;
	mad.lo.s32 	%r379, %r144, %r376, %r144;
	cvt.s64.s32 	%rd316, %r379;
	cvt.s64.s32 	%rd317, %r378;
	add.s64 	%rd318, %rd317, %rd316;
	shl.b64 	%rd319, %rd318, 3;
	add.s64 	%rd320, %rd319, %rd3;
	ld.global.f64 	%fd169, [%rd320+16];
	add.s32 	%r380, %r379, %r378;
	mul.wide.s32 	%rd321, %r380, 8;
	add.s64 	%rd322, %rd3, %rd321;
	ld.global.f64 	%fd170, [%rd322];
	add.f64 	%fd171, %fd169, %fd170;
	add.s64 	%rd324, %rd318, %rd323;
	shl.b64 	%rd325, %rd324, 3;
	add.s64 	%rd326, %rd3, %rd325;
	ld.global.f64 	%fd172, [%rd326+8];
	add.f64 	%fd173, %fd171, %fd172;
	sub.s64 	%rd327, %rd318, %rd323;
	shl.b64 	%rd328, %rd327, 3;
	add.s64 	%rd329, %rd3, %rd328;
	ld.global.f64 	%fd174, [%rd329+8];
	add.f64 	%fd175, %fd173, %fd174;
	mul.f64 	%fd176, %fd175, 0d3FD0000000000000;
	add.s64 	%rd330, %rd1, %rd319;
	st.global.f64 	[%rd330+8], %fd176;
	div.s32 	%r381, %r588, %r78;
	mul.lo.s32 	%r382, %r381, %r78;
	sub.s32 	%r383, %r588, %r382;
	mad.lo.s32 	%r384, %r144, %r381, %r144;
	cvt.s64.s32 	%rd331, %r384;
	cvt.s64.s32 	%rd332, %r383;
	add.s64 	%rd333, %rd332, %rd331;
	shl.b64 	%rd334, %rd333, 3;
	add.s64 	%rd335, %rd334, %rd3;
	ld.global.f64 	%fd177, [%rd335+16];
	add.s32 	%r385, %r384, %r383;
	mul.wide.s32 	%rd336, %r385, 8;
	add.s64 	%rd337, %rd3, %rd336;
	ld.global.f64 	%fd178, [%rd337];
	add.f64 	%fd179, %fd177, %fd178;
	add.s64 	%rd338, %rd333, %rd323;
	shl.b64 	%rd339, %rd338, 3;
	add.s64 	%rd340, %rd3, %rd339;
	ld.global.f64 	%fd180, [%rd340+8];
	add.f64 	%fd181, %fd179, %fd180;
	sub.s64 	%rd341, %rd333, %rd323;
	shl.b64 	%rd342, %rd341, 3;
	add.s64 	%rd343, %rd3, %rd342;
	ld.global.f64 	%fd182, [%rd343+8];
	add.f64 	%fd183, %fd181, %fd182;
	mul.f64 	%fd184, %fd183, 0d3FD0000000000000;
	add.s64 	%rd344, %rd1, %rd334;
	st.global.f64 	[%rd344+8], %fd184;
	div.s32 	%r386, %r587, %r78;
	mul.lo.s32 	%r387, %r386, %r78;
	sub.s32 	%r388, %r587, %r387;
	mad.lo.s32 	%r389, %r144, %r386, %r144;
	cvt.s64.s32 	%rd345, %r389;
	cvt.s64.s32 	%rd346, %r388;
	add.s64 	%rd347, %rd346, %rd345;
	shl.b64 	%rd348, %rd347, 3;
	add.s64 	%rd349, %rd348, %rd3;
	ld.global.f64 	%fd185, [%rd349+16];
	add.s32 	%r390, %r389, %r388;
	mul.wide.s32 	%rd350, %r390, 8;
	add.s64 	%rd351, %rd3, %rd350;
	ld.global.f64 	%fd186, [%rd351];
	add.f64 	%fd187, %fd185, %fd186;
	add.s64 	%rd352, %rd347, %rd323;
	shl.b64 	%rd353, %rd352, 3;
	add.s64 	%rd354, %rd3, %rd353;
	ld.global.f64 	%fd188, [%rd354+8];
	add.f64 	%fd189, %fd187, %fd188;
	sub.s64 	%rd355, %rd347, %rd323;
	shl.b64 	%rd356, %rd355, 3;
	add.s64 	%rd357, %rd3, %rd356;
	ld.global.f64 	%fd190, [%rd357+8];
	add.f64 	%fd191, %fd189, %fd190;
	mul.f64 	%fd192, %fd191, 0d3FD0000000000000;
	add.s64 	%rd358, %rd1, %rd348;
	st.global.f64 	[%rd358+8], %fd192;
	div.s32 	%r391, %r586, %r78;
	mul.lo.s32 	%r392, %r391, %r78;
	sub.s32 	%r393, %r586, %r392;
	mad.lo.s32 	%r394, %r144, %r391, %r144;
	cvt.s64.s32 	%rd359, %r394;
	cvt.s64.s32 	%rd360, %r393;
	add.s64 	%rd361, %rd360, %rd359;
	shl.b64 	%rd362, %rd361, 3;
	add.s64 	%rd363, %rd362, %rd3;
	ld.global.f64 	%fd193, [%rd363+16];
	add.s32 	%r395, %r394, %r393;
	mul.wide.s32 	%rd364, %r395, 8;
	add.s64 	%rd365, %rd3, %rd364;
	ld.global.f64 	%fd194, [%rd365];
	add.f64 	%fd195, %fd193, %fd194;
	add.s64 	%rd366, %rd361, %rd323;
	shl.b64 	%rd367, %rd366, 3;
	add.s64 	%rd368, %rd3, %rd367;
	ld.global.f64 	%fd196, [%rd368+8];
	add.f64 	%fd197, %fd195, %fd196;
	sub.s64 	%rd369, %rd361, %rd323;
	shl.b64 	%rd370, %rd369, 3;
	add.s64 	%rd371, %rd3, %rd370;
	ld.global.f64 	%fd198, [%rd371+8];
	add.f64 	%fd199, %fd197, %fd198;
	mul.f64 	%fd200, %fd199, 0d3FD0000000000000;
	add.s64 	%rd372, %rd1, %rd362;
	st.global.f64 	[%rd372+8], %fd200;
	add.s32 	%r589, %r589, 4;
	add.s32 	%r588, %r588, %r85;
	add.s32 	%r587, %r587, %r85;
	add.s32 	%r586, %r586, %r85;
	add.s32 	%r585, %r585, %r85;
	setp.eq.s32 	%p26, %r589, 0;
	@%p26 bra 	$L__BB0_54;
	bra.uni 	$L__BB0_53;
$L__BB0_54:
	setp.eq.s32 	%p27, %r81, 0;
	@%p27 bra 	$L__BB0_59;
	setp.eq.s32 	%p28, %r81, 1;
	@%p28 bra 	$L__BB0_57;
	mad.lo.s32 	%r396, %r607, %r15, %r13;
	div.s32 	%r397, %r396, %r78;
	mul.lo.s32 	%r398, %r397, %r78;
	sub.s32 	%r399, %r396, %r398;
	mad.lo.s32 	%r400, %r144, %r397, %r144;
	cvt.s64.s32 	%rd373, %r400;
	cvt.s64.s32 	%rd374, %r399;
	add.s64 	%rd375, %rd374, %rd373;
	shl.b64 	%rd376, %rd375, 3;
	add.s64 	%rd377, %rd376, %rd3;
	ld.global.f64 	%fd201, [%rd377+16];
	add.s32 	%r401, %r400, %r399;
	mul.wide.s32 	%rd378, %r401, 8;
	add.s64 	%rd379, %rd3, %rd378;
	ld.global.f64 	%fd202, [%rd379];
	add.f64 	%fd203, %fd201, %fd202;
	cvt.s64.s32 	%rd380, %r144;
	add.s64 	%rd381, %rd375, %rd380;
	shl.b64 	%rd382, %rd381, 3;
	add.s64 	%rd383, %rd3, %rd382;
	ld.global.f64 	%fd204, [%rd383+8];
	add.f64 	%fd205, %fd203, %fd204;
	sub.s64 	%rd384, %rd375, %rd380;
	shl.b64 	%rd385, %rd384, 3;
	add.s64 	%rd386, %rd3, %rd385;
	ld.global.f64 	%fd206, [%rd386+8];
	add.f64 	%fd207, %fd205, %fd206;
	mul.f64 	%fd208, %fd207, 0d3FD0000000000000;
	add.s64 	%rd387, %rd1, %rd376;
	st.global.f64 	[%rd387+8], %fd208;
	add.s32 	%r402, %r396, %r15;
	div.s32 	%r403, %r402, %r78;
	mul.lo.s32 	%r404, %r403, %r78;
	sub.s32 	%r405, %r402, %r404;
	mad.lo.s32 	%r406, %r144, %r403, %r144;
	cvt.s64.s32 	%rd388, %r406;
	cvt.s64.s32 	%rd389, %r405;
	add.s64 	%rd390, %rd389, %rd388;
	shl.b64 	%rd391, %rd390, 3;
	add.s64 	%rd392, %rd391, %rd3;
	ld.global.f64 	%fd209, [%rd392+16];
	add.s32 	%r407, %r406, %r405;
	mul.wide.s32 	%rd393, %r407, 8;
	add.s64 	%rd394, %rd3, %rd393;
	ld.global.f64 	%fd210, [%rd394];
	add.f64 	%fd211, %fd209, %fd210;
	add.s64 	%rd395, %rd390, %rd380;
	shl.b64 	%rd396, %rd395, 3;
	add.s64 	%rd397, %rd3, %rd396;
	ld.global.f64 	%fd212, [%rd397+8];
	add.f64 	%fd213, %fd211, %fd212;
	sub.s64 	%rd398, %rd390, %rd380;
	shl.b64 	%rd399, %rd398, 3;
	add.s64 	%rd400, %rd3, %rd399;
	ld.global.f64 	%fd214, [%rd400+8];
	add.f64 	%fd215, %fd213, %fd214;
	mul.f64 	%fd216, %fd215, 0d3FD0000000000000;
	add.s64 	%rd401, %rd1, %rd391;
	st.global.f64 	[%rd401+8], %fd216;
	add.s32 	%r607, %r607, 2;
$L__BB0_57:
	and.b32  	%r408, %r80, 1;
	setp.eq.b32 	%p29, %r408, 1;
	not.pred 	%p30, %p29;
	@%p30 bra 	$L__BB0_59;
	mad.lo.s32 	%r409, %r607, %r15, %r13;
	div.s32 	%r410, %r409, %r78;
	mul.lo.s32 	%r411, %r410, %r78;
	sub.s32 	%r412, %r409, %r411;
	mad.lo.s32 	%r413, %r144, %r410, %r144;
	cvt.s64.s32 	%rd402, %r413;
	cvt.s64.s32 	%rd403, %r412;
	add.s64 	%rd404, %rd403, %rd402;
	shl.b64 	%rd405, %rd404, 3;
	add.s64 	%rd406, %rd405, %rd3;
	ld.global.f64 	%fd217, [%rd406+16];
	add.s32 	%r414, %r413, %r412;
	mul.wide.s32 	%rd407, %r414, 8;
	add.s64 	%rd408, %rd3, %rd407;
	ld.global.f64 	%fd218, [%rd408];
	add.f64 	%fd219, %fd217, %fd218;
	cvt.s64.s32 	%rd409, %r144;
	add.s64 	%rd410, %rd404, %rd409;
	shl.b64 	%rd411, %rd410, 3;
	add.s64 	%rd412, %rd3, %rd411;
	ld.global.f64 	%fd220, [%rd412+8];
	add.f64 	%fd221, %fd219, %fd220;
	sub.s64 	%rd413, %rd404, %rd409;
	shl.b64 	%rd414, %rd413, 3;
	add.s64 	%rd415, %rd3, %rd414;
	ld.global.f64 	%fd222, [%rd415+8];
	add.f64 	%fd223, %fd221, %fd222;
	mul.f64 	%fd224, %fd223, 0d3FD0000000000000;
	add.s64 	%rd416, %rd1, %rd405;
	st.global.f64 	[%rd416+8], %fd224;
$L__BB0_59:
	ret;

}
	// .globl	_Z9jacobiMid14cudaPitchedPtriii
.visible .entry _Z9jacobiMid14cudaPitchedPtriii(
	.param .align 8 .b8 _Z9jacobiMid14cudaPitchedPtriii_param_0[32],
	.param .u32 _Z9jacobiMid14cudaPitchedPtriii_param_1,
	.param .u32 _Z9jacobiMid14cudaPitchedPtriii_param_2,
	.param .u32 _Z9jacobiMid14cudaPitchedPtriii_param_3
)
{


	ret;

}


// ===== COMPILED SASS (sm_100) =====

	.target	sm_100

	.elftype	@"ET_EXEC"


//--------------------- .note.nv.tkinfo           --------------------------
	.section	.note.nv.tkinfo,"",@"SHT_NOTE"
	.sectionflags	@"SHF_NOTE_NV_TKINFO"
	.tkinfo
        /*0018*/ 	.word	0x00000002
        /*0030*/ 	.string	""
        /*0030*/ 	.string	"ptxas"
        /*0030*/ 	.string	"Cuda compilation tools, release 13.0, V13.0.88"
        /*0030*/ 	.string	"Build cuda_13.0.r13.0/compiler.36424714_0"
        /*0030*/ 	.string	"-arch sm_100 -m 64 "



//--------------------- .note.nv.cuinfo           --------------------------
	.section	.note.nv.cuinfo,"",@"SHT_NOTE"
	.sectionflags	@"SHF_NOTE_NV_CUINFO"
        /*0018*/ 	.short	0x0002
        /*001a*/ 	.short	0x0064
        /*001c*/ 	.short	0x0082
	.zero		2


//--------------------- .nv.info                  --------------------------
	.section	.nv.info,"",@"SHT_CUDA_INFO"
	.align	4


	//----- nvinfo : EIATTR_REGCOUNT
	.align		4
        /*0000*/ 	.byte	0x04, 0x2f
        /*0002*/ 	.short	(.L_1 - .L_0)
	.align		4
.L_0:
        /*0004*/ 	.word	index@(_Z10jacobiEdgePdS_iiiii)
        /*0008*/ 	.word	0x00000020


	//----- nvinfo : EIATTR_FRAME_SIZE
	.align		4
.L_1:
        /*000c*/ 	.byte	0x04, 0x11
        /*000e*/ 	.short	(.L_3 - .L_2)
	.align		4
.L_2:
        /*0010*/ 	.word	index@(_Z10jacobiEdgePdS_iiiii)
        /*0014*/ 	.word	0x00000000


	//----- nvinfo : EIATTR_REGCOUNT
	.align		4
.L_3:
        /*0018*/ 	.byte	0x04, 0x2f
        /*001a*/ 	.short	(.L_5 - .L_4)
	.align		4
.L_4:
        /*001c*/ 	.word	index@(_Z9jacobiMid14cudaPitchedPtriii)
        /*0020*/ 	.word	0x00000004


	//----- nvinfo : EIATTR_FRAME_SIZE
	.align		4
.L_5:
        /*0024*/ 	.byte	0x04, 0x11
        /*0026*/ 	.short	(.L_7 - .L_6)
	.align		4
.L_6:
        /*0028*/ 	.word	index@(_Z9jacobiMid14cudaPitchedPtriii)
        /*002c*/ 	.word	0x00000000


	//----- nvinfo : EIATTR_MIN_STACK_SIZE
	.align		4
.L_7:
        /*0030*/ 	.byte	0x04, 0x12
        /*0032*/ 	.short	(.L_9 - .L_8)
	.align		4
.L_8:
        /*0034*/ 	.word	index@(_Z9jacobiMid14cudaPitchedPtriii)
        /*0038*/ 	.word	0x00000000


	//----- nvinfo : EIATTR_MIN_STACK_SIZE
	.align		4
.L_9:
        /*003c*/ 	.byte	0x04, 0x12
        /*003e*/ 	.short	(.L_11 - .L_10)
	.align		4
.L_10:
        /*0040*/ 	.word	index@(_Z10jacobiEdgePdS_iiiii)
        /*0044*/ 	.word	0x00000000
.L_11:


//--------------------- .nv.compat                --------------------------
	.section	.nv.compat,"",@"SHT_CUDA_COMPAT_INFO"
	.align	4
        /*0000*/ 	.byte	0x02, 0x09, 0x00, 0x00, 0x02, 0x02, 0x01, 0x00, 0x02, 0x05, 0x05, 0x00, 0x03, 0x07, 0x01, 0x01
        /*0010*/ 	.byte	0x02, 0x03, 0x00, 0x00, 0x02, 0x06, 0x01, 0x00, 0x04, 0x0b, 0x08, 0x00, 0x01, 0x00, 0x00, 0x00
        /*0020*/ 	.byte	0x00, 0x00, 0x00, 0x00


//--------------------- .nv.info._Z9jacobiMid14cudaPitchedPtriii --------------------------
	.section	.nv.info._Z9jacobiMid14cudaPitchedPtriii,"",@"SHT_CUDA_INFO"
	.sectionflags	@""
	.align	4


	//----- nvinfo : EIATTR_CUDA_API_VERSION
	.align		4
        /*0000*/ 	.byte	0x04, 0x37
        /*0002*/ 	.short	(.L_13 - .L_12)
.L_12:
        /*0004*/ 	.word	0x00000082


	//----- nvinfo : EIATTR_KPARAM_INFO
	.align		4
.L_13:
        /*0008*/ 	.byte	0x04, 0x17
        /*000a*/ 	.short	(.L_15 - .L_14)
.L_14:
        /*000c*/ 	.word	0x00000000
        /*0010*/ 	.short	0x0003
        /*0012*/ 	.short	0x0028
        /*0014*/ 	.byte	0x00, 0xf0, 0x11, 0x00


	//----- nvinfo : EIATTR_KPARAM_INFO
	.align		4
.L_15:
        /*0018*/ 	.byte	0x04, 0x17
        /*001a*/ 	.short	(.L_17 - .L_16)
.L_16:
        /*001c*/ 	.word	0x00000000
        /*0020*/ 	.short	0x0002
        /*0022*/ 	.short	0x0024
        /*0024*/ 	.byte	0x00, 0xf0, 0x11, 0x00


	//----- nvinfo : EIATTR_KPARAM_INFO
	.align		4
.L_17:
        /*0028*/ 	.byte	0x04, 0x17
        /*002a*/ 	.short	(.L_19 - .L_18)
.L_18:
        /*002c*/ 	.word	0x00000000
        /*0030*/ 	.short	0x0001
        /*0032*/ 	.short	0x0020
        /*0034*/ 	.byte	0x00, 0xf0, 0x11, 0x00


	//----- nvinfo : EIATTR_KPARAM_INFO
	.align		4
.L_19:
        /*0038*/ 	.byte	0x04, 0x17
        /*003a*/ 	.short	(.L_21 - .L_20)
.L_20:
        /*003c*/ 	.word	0x00000000
        /*0040*/ 	.short	0x0000
        /*0042*/ 	.short	0x0000
        /*0044*/ 	.byte	0x00, 0xf0, 0x81, 0x00


	//----- nvinfo : EIATTR_SPARSE_MMA_MASK
	.align		4
.L_21:
        /*0048*/ 	.byte	0x03, 0x50
        /*004a*/ 	.short	0x0000


	//----- nvinfo : EIATTR_MAXREG_COUNT
	.align		4
        /*004c*/ 	.byte	0x03, 0x1b
        /*004e*/ 	.short	0x00ff


	//----- nvinfo : EIATTR_MERCURY_ISA_VERSION
	.align		4
        /*0050*/ 	.byte	0x03, 0x5f
        /*0052*/ 	.short	0x0101


	//----- nvinfo : EIATTR_VRC_CTA_INIT_COUNT
	.align		4
        /*0054*/ 	.byte	0x02, 0x4a
	.zero		1
	.zero		1


	//----- nvinfo : EIATTR_EXIT_INSTR_OFFSETS
	.align		4
        /*0058*/ 	.byte	0x04, 0x1c
        /*005a*/ 	.short	(.L_23 - .L_22)


	//   ....[0]....
.L_22:
        /*005c*/ 	.word	0x00000010


	//----- nvinfo : EIATTR_CBANK_PARAM_SIZE
	.align		4
.L_23:
        /*0060*/ 	.byte	0x03, 0x19
        /*0062*/ 	.short	0x002c


	//----- nvinfo : EIATTR_PARAM_CBANK
	.align		4
        /*0064*/ 	.byte	0x04, 0x0a
        /*0066*/ 	.short	(.L_25 - .L_24)
	.align		4
.L_24:
        /*0068*/ 	.word	index@(.nv.constant0._Z9jacobiMid14cudaPitchedPtriii)
        /*006c*/ 	.short	0x0380
        /*006e*/ 	.short	0x002c


	//----- nvinfo : EIATTR_SW_WAR
	.align		4
.L_25:
        /*0070*/ 	.byte	0x04, 0x36
        /*0072*/ 	.short	(.L_27 - .L_26)
.L_26:
        /*0074*/ 	.word	0x00000008
.L_27:


//--------------------- .nv.info._Z10jacobiEdgePdS_iiiii --------------------------
	.section	.nv.info._Z10jacobiEdgePdS_iiiii,"",@"SHT_CUDA_INFO"
	.sectionflags	@""
	.align	4


	//----- nvinfo : EIATTR_CUDA_API_VERSION
	.align		4
        /*0000*/ 	.byte	0x04, 0x37
        /*0002*/ 	.short	(.L_29 - .L_28)
.L_28:
        /*0004*/ 	.word	0x00000082


	//----- nvinfo : EIATTR_KPARAM_INFO
	.align		4
.L_29:
        /*0008*/ 	.byte	0x04, 0x17
        /*000a*/ 	.short	(.L_31 - .L_30)
.L_30:
        /*000c*/ 	.word	0x00000000
        /*0010*/ 	.short	0x0006
        /*0012*/ 	.short	0x0020
        /*0014*/ 	.byte	0x00, 0xf0, 0x11, 0x00


	//----- nvinfo : EIATTR_KPARAM_INFO
	.align		4
.L_31:
        /*0018*/ 	.byte	0x04, 0x17
        /*001a*/ 	.short	(.L_33 - .L_32)
.L_32:
        /*001c*/ 	.word	0x00000000
        /*0020*/ 	.short	0x0005
        /*0022*/ 	.short	0x001c
        /*0024*/ 	.byte	0x00, 0xf0, 0x11, 0x00


	//----- nvinfo : EIATTR_KPARAM_INFO
	.align		4
.L_33:
        /*0028*/ 	.byte	0x04, 0x17
        /*002a*/ 	.short	(.L_35 - .L_34)
.L_34:
        /*002c*/ 	.word	0x00000000
        /*0030*/ 	.short	0x0004
        /*0032*/ 	.short	0x0018
        /*0034*/ 	.byte	0x00, 0xf0, 0x11, 0x00


	//----- nvinfo : EIATTR_KPARAM_INFO
	.align		4
.L_35:
        /*0038*/ 	.byte	0x04, 0x17
        /*003a*/ 	.short	(.L_37 - .L_36)
.L_36:
        /*003c*/ 	.word	0x00000000
        /*0040*/ 	.short	0x0003
        /*0042*/ 	.short	0x0014
        /*0044*/ 	.byte	0x00, 0xf0, 0x11, 0x00


	//----- nvinfo : EIATTR_KPARAM_INFO
	.align		4
.L_37:
        /*0048*/ 	.byte	0x04, 0x17
        /*004a*/ 	.short	(.L_39 - .L_38)
.L_38:
        /*004c*/ 	.word	0x00000000
        /*0050*/ 	.short	0x0002
        /*0052*/ 	.short	0x0010
        /*0054*/ 	.byte	0x00, 0xf0, 0x11, 0x00


	//----- nvinfo : EIATTR_KPARAM_INFO
	.align		4
.L_39:
        /*0058*/ 	.byte	0x04, 0x17
        /*005a*/ 	.short	(.L_41 - .L_40)
.L_40:
        /*005c*/ 	.word	0x00000000
        /*0060*/ 	.short	0x0001
        /*0062*/ 	.short	0x0008
        /*0064*/ 	.byte	0x00, 0xf5, 0x21, 0x00


	//----- nvinfo : EIATTR_KPARAM_INFO
	.align		4
.L_41:
        /*0068*/ 	.byte	0x04, 0x17
        /*006a*/ 	.short	(.L_43 - .L_42)
.L_42:
        /*006c*/ 	.word	0x00000000
        /*0070*/ 	.short	0x0000
        /*0072*/ 	.short	0x0000
        /*0074*/ 	.byte	0x00, 0xf5, 0x21, 0x00


	//----- nvinfo : EIATTR_SPARSE_MMA_MASK
	.align		4
.L_43:
        /*0078*/ 	.byte	0x03, 0x50
        /*007a*/ 	.short	0x0000


	//----- nvinfo : EIATTR_MAXREG_COUNT
	.align		4
        /*007c*/ 	.byte	0x03, 0x1b
        /*007e*/ 	.short	0x00ff


	//----- nvinfo : EIATTR_MERCURY_ISA_VERSION
	.align		4
        /*0080*/ 	.byte	0x03, 0x5f
        /*0082*/ 	.short	0x0101


	//----- nvinfo : EIATTR_VRC_CTA_INIT_COUNT
	.align		4
        /*0084*/ 	.byte	0x02, 0x4a
	.zero		1
	.zero		1


	//----- nvinfo : EIATTR_EXIT_INSTR_OFFSETS
	.align		4
        /*0088*/ 	.byte	0x04, 0x1c
        /*008a*/ 	.short	(.L_45 - .L_44)


	//   ....[0]....
.L_44:
        /*008c*/ 	.word	0x00000200


	//   ....[1]....
        /*0090*/ 	.word	0x00001e50


	//   ....[2]....
        /*0094*/ 	.word	0x00002550


	//   ....[3]....
        /*0098*/ 	.word	0x00002930


	//   ....[4]....
        /*009c*/ 	.word	0x00002960


	//   ....[5]....
        /*00a0*/ 	.word	0x00002990


	//   ....[6]....
        /*00a4*/ 	.word	0x00004570


	//   ....[7]....
        /*00a8*/ 	.word	0x00004c70


	//   ....[8]....
        /*00ac*/ 	.word	0x00005030


	//   ....[9]....
        /*00b0*/ 	.word	0x00006d10


	//   ....[10]....
        /*00b4*/ 	.word	0x000088b0


	//   ....[11]....
        /*00b8*/ 	.word	0x00008ff0


	//   ....[12]....
        /*00bc*/ 	.word	0x000093d0


	//   ....[13]....
        /*00c0*/ 	.word	0x000093f0


	//   ....[14]....
        /*00c4*/ 	.word	0x0000b120


	//   ....[15]....
        /*00c8*/ 	.word	0x0000ccb0


	//   ....[16]....
        /*00cc*/ 	.word	0x0000d3f0


	//   ....[17]....
        /*00d0*/ 	.word	0x0000d7d0


	//----- nvinfo : EIATTR_CRS_STACK_SIZE
	.align		4
.L_45:
        /*00d4*/ 	.byte	0x04, 0x1e
        /*00d6*/ 	.short	(.L_47 - .L_46)
.L_46:
        /*00d8*/ 	.word	0x00000000


	//----- nvinfo : EIATTR_CBANK_PARAM_SIZE
	.align		4
.L_47:
        /*00dc*/ 	.byte	0x03, 0x19
        /*00de*/ 	.short	0x0024


	//----- nvinfo : EIATTR_PARAM_CBANK
	.align		4
        /*00e0*/ 	.byte	0x04, 0x0a
        /*00e2*/ 	.short	(.L_49 - .L_48)
	.align		4
.L_48:
        /*00e4*/ 	.word	index@(.nv.constant0._Z10jacobiEdgePdS_iiiii)
        /*00e8*/ 	.short	0x0380
        /*00ea*/ 	.short	0x0024


	//----- nvinfo : EIATTR_SW_WAR
	.align		4
.L_49:
        /*00ec*/ 	.byte	0x04, 0x36
        /*00ee*/ 	.short	(.L_51 - .L_50)
.L_50:
        /*00f0*/ 	.word	0x00000008
.L_51:


//--------------------- .nv.callgraph             --------------------------
	.section	.nv.callgraph,"",@"SHT_CUDA_CALLGRAPH"
	.align	4
	.sectionentsize	8
	.align		4
        /*0000*/ 	.word	0x00000000
	.align		4
        /*0004*/ 	.word	0xffffffff
	.align		4
        /*0008*/ 	.word	0x00000000
	.align		4
        /*000c*/ 	.word	0xfffffffe
	.align		4
        /*0010*/ 	.word	0x00000000
	.align		4
        /*0014*/ 	.word	0xfffffffd
	.align		4
        /*0018*/ 	.word	0x00000000
	.align		4
        /*001c*/ 	.word	0xfffffffc


//--------------------- .text._Z9jacobiMid14cudaPitchedPtriii --------------------------
	.section	.text._Z9jacobiMid14cudaPitchedPtriii,"ax",@progbits
	.align	128
        .global         _Z9jacobiMid14cudaPitchedPtriii
        .type           _Z9jacobiMid14cudaPitchedPtriii,@function
        .size           _Z9jacobiMid14cudaPitchedPtriii,(.L_x_25 - _Z9jacobiMid14cudaPitchedPtriii)
        .other          _Z9jacobiMid14cudaPitchedPtriii,@"STO_CUDA_ENTRY STV_DEFAULT"
_Z9jacobiMid14cudaPitchedPtriii:
.text._Z9jacobiMid14cudaPitchedPtriii:
[----:B------:R-:W-:Y:S01]  /*0000*/  LDC R1, c[0x0][0x37c] ;  /* 0x0000df00ff017b82 */ /* 0x000fe20000000800 */
[----:B------:R-:W-:Y:S05]  /*0010*/  EXIT ;  /* 0x000000000000794d */ /* 0x000fea0003800000 */
.L_x_0:
[----:B------:R-:W-:-:S00]  /*0020*/  BRA `(.L_x_0) ;  /* 0xfffffffc00fc7947 */ /* 0x000fc0000383ffff */
[----:B------:R-:W-:-:S00]  /*0030*/  NOP ;  /* 0x0000000000007918 */ /* 0x000fc00000000000 */
        /* <DEDUP_REMOVED lines=12> */
.L_x_25:


//--------------------- .text._Z10jacobiEdgePdS_iiiii --------------------------
	.section	.text._Z10jacobiEdgePdS_iiiii,"ax",@progbits
	.align	128
        .global         _Z10jacobiEdgePdS_iiiii
        .type           _Z10jacobiEdgePdS_iiiii,@function
        .size           _Z10jacobiEdgePdS_iiiii,(.L_x_26 - _Z10jacobiEdgePdS_iiiii)
        .other          _Z10jacobiEdgePdS_iiiii,@"STO_CUDA_ENTRY STV_DEFAULT"
_Z10jacobiEdgePdS_iiiii:
.text._Z10jacobiEdgePdS_iiiii:
[----:B------:R-:W-:Y:S01]  /*0000*/  LDC R1, c[0x0][0x37c] ;  /* 0x0000df00ff017b82 */ /* 0x000fe20000000800 */
[----:B------:R-:W0:Y:S01]  /*0010*/  LDCU UR11, c[0x0][0x370] ;  /* 0x00006e00ff0b77ac */ /* 0x000e220008000800 */
[----:B------:R-:W1:Y:S06]  /*0020*/  S2R R14, SR_TID.Y ;  /* 0x00000000000e7919 */ /* 0x000e6c0000002200 */
[----:B------:R-:W-:Y:S01]  /*0030*/  S2UR UR20, SR_CTAID.Y ;  /* 0x00000000001479c3 */ /* 0x000fe20000002600 */
[----:B------:R-:W2:Y:S01]  /*0040*/  LDCU UR16, c[0x0][0x374] ;  /* 0x00006e80ff1077ac */ /* 0x000ea20008000800 */
[----:B------:R-:W1:Y:S01]  /*0050*/  S2R R15, SR_TID.Z ;  /* 0x00000000000f7919 */ /* 0x000e620000002300 */
[----:B------:R-:W3:Y:S01]  /*0060*/  LDCU UR17, c[0x0][0x360] ;  /* 0x00006c00ff1177ac */ /* 0x000ee20008000800 */
[----:B------:R-:W4:Y:S04]  /*0070*/  S2R R16, SR_TID.X ;  /* 0x0000000000107919 */ /* 0x000f280000002100 */
[----:B------:R-:W5:Y:S01]  /*0080*/  S2UR UR21, SR_CTAID.Z ;  /* 0x00000000001579c3 */ /* 0x000f620000002700 */
[----:B------:R-:W3:Y:S01]  /*0090*/  LDCU UR18, c[0x0][0x364] ;  /* 0x00006c80ff1277ac */ /* 0x000ee20008000800 */
[----:B------:R-:W0:Y:S06]  /*00a0*/  LDCU UR12, c[0x0][0x3a0] ;  /* 0x00007400ff0c77ac */ /* 0x000e2c0008000800 */
[----:B------:R-:W5:Y:S01]  /*00b0*/  LDC R10, c[0x0][0x368] ;  /* 0x0000da00ff0a7b82 */ /* 0x000f620000000800 */
[----:B------:R-:W2:Y:S01]  /*00c0*/  LDCU UR19, c[0x0][0x378] ;  /* 0x00006f00ff1377ac */ /* 0x000ea20008000800 */
[----:B------:R-:W4:Y:S06]  /*00d0*/  LDCU.64 UR8, c[0x0][0x358] ;  /* 0x00006b00ff0877ac */ /* 0x000f2c0008000a00 */
[----:B------:R-:W5:Y:S01]  /*00e0*/  S2UR UR22, SR_CTAID.X ;  /* 0x00000000001679c3 */ /* 0x000f620000002500 */
[----:B---3--:R-:W-:-:S02]  /*00f0*/  UIMAD UR6, UR17, UR18, URZ ;  /* 0x00000012110672a4 */ /* 0x008fc4000f8e02ff */
[----:B0-----:R-:W-:Y:S01]  /*0100*/  USHF.L.U32 UR10, UR12, 0x1, URZ ;  /* 0x000000010c0a7899 */ /* 0x001fe200080006ff */
[----:B-1----:R-:W-:Y:S01]  /*0110*/  IMAD R3, R15, UR18, R14 ;  /* 0x000000120f037c24 */ /* 0x002fe2000f8e020e */
[----:B--2---:R-:W-:-:S03]  /*0120*/  UIMAD UR4, UR16, UR19, URZ ;  /* 0x00000013100472a4 */ /* 0x004fc6000f8e02ff */
[----:B----4-:R-:W-:Y:S01]  /*0130*/  IMAD R3, R3, UR17, R16 ;  /* 0x0000001103037c24 */ /* 0x010fe2000f8e0210 */
[----:B------:R-:W-:Y:S01]  /*0140*/  UIMAD UR5, UR4, UR11, URZ ;  /* 0x0000000b040572a4 */ /* 0x000fe2000f8e02ff */
[----:B-----5:R-:W-:Y:S01]  /*0150*/  IMAD R2, R10, UR6, RZ ;  /* 0x000000060a027c24 */ /* 0x020fe2000f8e02ff */
[----:B------:R-:W-:-:S04]  /*0160*/  UIMAD UR4, UR21, UR16, UR20 ;  /* 0x00000010150472a4 */ /* 0x000fc8000f8e0214 */
[----:B------:R-:W-:Y:S01]  /*0170*/  IMAD R0, R2, UR5, RZ ;  /* 0x0000000502007c24 */ /* 0x000fe2000f8e02ff */
[----:B------:R-:W-:-:S04]  /*0180*/  UIMAD UR4, UR4, UR11, UR22 ;  /* 0x0000000b040472a4 */ /* 0x000fc8000f8e0216 */
[----:B------:R-:W-:Y:S02]  /*0190*/  ISETP.LE.AND P0, PT, R0, UR10, PT ;  /* 0x0000000a00007c0c */ /* 0x000fe4000bf03270 */
[----:B------:R-:W-:-:S11]  /*01a0*/  IMAD R2, R2, UR4, R3 ;  /* 0x0000000402027c24 */ /* 0x000fd6000f8e0203 */
[----:B------:R-:W-:Y:S05]  /*01b0*/  @P0 BRA `(.L_x_1) ;  /* 0x0000004c00a00947 */ /* 0x000fea0003800000 */
[----:B------:R-:W-:-:S13]  /*01c0*/  ISETP.GE.AND P0, PT, R2, UR12, PT ;  /* 0x0000000c02007c0c */ /* 0x000fda000bf06270 */
[----:B------:R-:W-:Y:S05]  /*01d0*/  @P0 BRA `(.L_x_2) ;  /* 0x0000002400d80947 */ /* 0x000fea0003800000 */
[----:B------:R-:W0:Y:S02]  /*01e0*/  LDC R4, c[0x0][0x39c] ;  /* 0x0000e700ff047b82 */ /* 0x000e240000000800 */
[----:B0-----:R-:W-:-:S13]  /*01f0*/  ISETP.GE.AND P0, PT, R4, RZ, PT ;  /* 0x000000ff0400720c */ /* 0x001fda0003f06270 */
[----:B------:R-:W-:Y:S05]  /*0200*/  @!P0 EXIT ;  /* 0x000000000000894d */ /* 0x000fea0003800000 */
[----:B------:R-:W0:Y:S01]  /*0210*/  LDCU UR5, c[0x0][0x390] ;  /* 0x00007200ff0577ac */ /* 0x000e220008000800 */
[C---:B------:R-:W-:Y:S01]  /*0220*/  ISETP.GE.U32.AND P0, PT, R4.reuse, 0x3, PT ;  /* 0x000000030400780c */ /* 0x040fe20003f06070 */
[----:B------:R-:W-:Y:S02]  /*0230*/  VIADD R4, R4, 0x1 ;  /* 0x0000000104047836 */ /* 0x000fe40000000000 */
[----:B------:R-:W-:Y:S02]  /*0240*/  IMAD.MOV.U32 R5, RZ, RZ, RZ ;  /* 0x000000ffff057224 */ /* 0x000fe400078e00ff */
[----:B0-----:R-:W-:-:S04]  /*0250*/  IMAD.U32 R3, RZ, RZ, UR5 ;  /* 0x00000005ff037e24 */ /* 0x001fc8000f8e00ff */
[----:B------:R-:W-:-:S04]  /*0260*/  VIADD R6, R3, 0xfffffffe ;  /* 0xfffffffe03067836 */ /* 0x000fc80000000000 */
[----:B------:R-:W-:Y:S05]  /*0270*/  @!P0 BRA `(.L_x_3) ;  /* 0x0000001800f08947 */ /* 0x000fea0003800000 */
[-C--:B------:R-:W-:Y:S01]  /*0280*/  IABS R7, R6.reuse ;  /* 0x0000000600077213 */ /* 0x080fe20000000000 */
[----:B------:R-:W-:Y:S01]  /*0290*/  IMAD R5, R10, UR4, R15 ;  /* 0x000000040a057c24 */ /* 0x000fe2000f8e020f */
[----:B------:R-:W-:Y:S01]  /*02a0*/  IABS R13, R6 ;  /* 0x00000006000d7213 */ /* 0x000fe20000000000 */
[----:B------:R-:W-:Y:S01]  /*02b0*/  UIADD3 UR5, UPT, UPT, UR21, UR19, URZ ;  /* 0x0000001315057290 */ /* 0x000fe2000fffe0ff */
[----:B------:R-:W0:Y:S01]  /*02c0*/  I2F.RP R12, R7 ;  /* 0x00000007000c7306 */ /* 0x000e220000209400 */
[----:B------:R-:W-:Y:S01]  /*02d0*/  IMAD R5, R5, UR18, R14 ;  /* 0x0000001205057c24 */ /* 0x000fe2000f8e020e */
[----:B------:R-:W-:Y:S01]  /*02e0*/  ULEA UR6, UR19, UR21, 0x1 ;  /* 0x0000001513067291 */ /* 0x000fe2000f8e08ff */
[----:B------:R-:W-:Y:S01]  /*02f0*/  IMAD.MOV R13, RZ, RZ, -R13 ;  /* 0x000000ffff0d7224 */ /* 0x000fe200078e0a0d */
[----:B------:R-:W-:Y:S01]  /*0300*/  UIMAD UR7, UR19, 0x3, UR21 ;  /* 0x00000003130778a4 */ /* 0x000fe2000f8e0215 */
[----:B------:R-:W-:Y:S01]  /*0310*/  IMAD R11, R5, UR17, R16 ;  /* 0x00000011050b7c24 */ /* 0x000fe2000f8e0210 */
[----:B------:R-:W-:-:S02]  /*0320*/  UIMAD UR5, UR5, UR16, UR20 ;  /* 0x00000010050572a4 */ /* 0x000fc4000f8e0214 */
[----:B------:R-:W-:Y:S02]  /*0330*/  UIMAD UR6, UR6, UR16, UR20 ;  /* 0x00000010060672a4 */ /* 0x000fe4000f8e0214 */
[----:B------:R-:W-:Y:S02]  /*0340*/  UIMAD UR7, UR7, UR16, UR20 ;  /* 0x00000010070772a4 */ /* 0x000fe4000f8e0214 */
[----:B------:R-:W-:Y:S02]  /*0350*/  UIMAD UR5, UR5, UR11, UR22 ;  /* 0x0000000b050572a4 */ /* 0x000fe4000f8e0216 */
[----:B------:R-:W-:Y:S01]  /*0360*/  UIMAD UR6, UR6, UR11, UR22 ;  /* 0x0000000b060672a4 */ /* 0x000fe2000f8e0216 */
[----:B0-----:R-:W0:Y:S01]  /*0370*/  MUFU.RCP R12, R12 ;  /* 0x0000000c000c7308 */ /* 0x001e220000001000 */
[----:B------:R-:W-:Y:S01]  /*0380*/  UIMAD UR7, UR7, UR11, UR22 ;  /* 0x0000000b070772a4 */ /* 0x000fe2000f8e0216 */
[----:B------:R-:W1:Y:S03]  /*0390*/  LDCU.128 UR24, c[0x0][0x380] ;  /* 0x00007000ff1877ac */ /* 0x000e660008000c00 */
[----:B------:R-:W-:-:S02]  /*03a0*/  IMAD R21, R10, UR6, R15 ;  /* 0x000000060a157c24 */ /* 0x000fc4000f8e020f */
[----:B------:R-:W-:Y:S02]  /*03b0*/  IMAD R17, R10, UR7, R15 ;  /* 0x000000070a117c24 */ /* 0x000fe4000f8e020f */
[--C-:B------:R-:W-:Y:S02]  /*03c0*/  IMAD R21, R21, UR18, R14.reuse ;  /* 0x0000001215157c24 */ /* 0x100fe4000f8e020e */
[----:B------:R-:W-:Y:S02]  /*03d0*/  IMAD R22, R17, UR18, R14 ;  /* 0x0000001211167c24 */ /* 0x000fe4000f8e020e */
[----:B0-----:R-:W-:Y:S01]  /*03e0*/  VIADD R8, R12, 0xffffffe ;  /* 0x0ffffffe0c087836 */ /* 0x001fe20000000000 */
[----:B------:R-:W-:-:S03]  /*03f0*/  IABS R12, R11 ;  /* 0x0000000b000c7213 */ /* 0x000fc60000000000 */
[----:B------:R0:W2:Y:S02]  /*0400*/  F2I.FTZ.U32.TRUNC.NTZ R9, R8 ;  /* 0x0000000800097305 */ /* 0x0000a4000021f000 */
[----:B0-----:R-:W-:Y:S02]  /*0410*/  IMAD.MOV.U32 R8, RZ, RZ, RZ ;  /* 0x000000ffff087224 */ /* 0x001fe400078e00ff */
[----:B--2---:R-:W-:-:S04]  /*0420*/  IMAD.MOV R18, RZ, RZ, -R9 ;  /* 0x000000ffff127224 */ /* 0x004fc800078e0a09 */
[----:B------:R-:W-:-:S04]  /*0430*/  IMAD R5, R18, R7, RZ ;  /* 0x0000000712057224 */ /* 0x000fc800078e02ff */
[----:B------:R-:W-:-:S06]  /*0440*/  IMAD.HI.U32 R5, R9, R5, R8 ;  /* 0x0000000509057227 */ /* 0x000fcc00078e0008 */
[----:B------:R-:W-:Y:S01]  /*0450*/  IMAD.HI.U32 R8, R5, R12, RZ ;  /* 0x0000000c05087227 */ /* 0x000fe200078e00ff */
[----:B------:R-:W-:-:S03]  /*0460*/  LOP3.LUT R5, R11, R6, RZ, 0x3c, !PT ;  /* 0x000000060b057212 */ /* 0x000fc600078e3cff */
[----:B------:R-:W-:Y:S01]  /*0470*/  IMAD R12, R8, R13, R12 ;  /* 0x0000000d080c7224 */ /* 0x000fe200078e020c */
[----:B------:R-:W-:Y:S01]  /*0480*/  ISETP.GE.AND P2, PT, R5, RZ, PT ;  /* 0x000000ff0500720c */ /* 0x000fe20003f46270 */
[----:B------:R-:W-:Y:S01]  /*0490*/  IMAD R13, R10, UR5, R15 ;  /* 0x000000050a0d7c24 */ /* 0x000fe2000f8e020f */
[----:B------:R-:W-:Y:S02]  /*04a0*/  LOP3.LUT R5, RZ, R6, RZ, 0x33, !PT ;  /* 0x00000006ff057212 */ /* 0x000fe400078e33ff */
[----:B------:R-:W-:Y:S01]  /*04b0*/  ISETP.GT.U32.AND P1, PT, R7, R12, PT ;  /* 0x0000000c0700720c */ /* 0x000fe20003f24070 */
[----:B------:R-:W-:-:S04]  /*04c0*/  IMAD R15, R13, UR18, R14 ;  /* 0x000000120d0f7c24 */ /* 0x000fc8000f8e020e */
[----:B------:R-:W-:-:S05]  /*04d0*/  IMAD R20, R15, UR17, R16 ;  /* 0x000000110f147c24 */ /* 0x000fca000f8e0210 */
[----:B------:R-:W-:-:S03]  /*04e0*/  IABS R14, R20 ;  /* 0x00000014000e7213 */ /* 0x000fc60000000000 */
[----:B------:R-:W-:Y:S02]  /*04f0*/  @!P1 IMAD.IADD R12, R12, 0x1, -R7 ;  /* 0x000000010c0c9824 */ /* 0x000fe400078e0a07 */
[----:B------:R-:W-:-:S03]  /*0500*/  @!P1 VIADD R8, R8, 0x1 ;  /* 0x0000000108089836 */ /* 0x000fc60000000000 */
[----:B------:R-:W-:Y:S01]  /*0510*/  ISETP.GE.U32.AND P0, PT, R12, R7, PT ;  /* 0x000000070c00720c */ /* 0x000fe20003f06070 */
[----:B------:R-:W-:-:S12]  /*0520*/  IMAD.MOV R12, RZ, RZ, -R9 ;  /* 0x000000ffff0c7224 */ /* 0x000fd800078e0a09 */
[----:B------:R-:W-:Y:S01]  /*0530*/  @P0 VIADD R8, R8, 0x1 ;  /* 0x0000000108080836 */ /* 0x000fe20000000000 */
[----:B------:R-:W-:-:S03]  /*0540*/  ISETP.NE.AND P0, PT, R6, RZ, PT ;  /* 0x000000ff0600720c */ /* 0x000fc60003f05270 */
[----:B------:R-:W-:-:S05]  /*0550*/  @!P2 IMAD.MOV R8, RZ, RZ, -R8 ;  /* 0x000000ffff08a224 */ /* 0x000fca00078e0a08 */
[----:B------:R-:W-:Y:S01]  /*0560*/  SEL R26, R5, R8, !P0 ;  /* 0x00000008051a7207 */ /* 0x000fe20004000000 */
[----:B------:R-:W-:Y:S02]  /*0570*/  IMAD.MOV.U32 R8, RZ, RZ, R12 ;  /* 0x000000ffff087224 */ /* 0x000fe400078e000c */
[----:B------:R-:W0:Y:S02]  /*0580*/  LDC.64 R12, c[0x0][0x380] ;  /* 0x0000e000ff0c7b82 */ /* 0x000e240000000a00 */
[----:B------:R-:W-:Y:S02]  /*0590*/  IMAD R23, R8, R7, RZ ;  /* 0x0000000708177224 */ /* 0x000fe400078e02ff */
[----:B------:R-:W-:Y:S02]  /*05a0*/  IMAD.MOV R29, RZ, RZ, -R26 ;  /* 0x000000ffff1d7224 */ /* 0x000fe400078e0a1a */
[----:B------:R-:W-:Y:S02]  /*05b0*/  IMAD.MOV.U32 R8, RZ, RZ, RZ ;  /* 0x000000ffff087224 */ /* 0x000fe400078e00ff */
[----:B------:R-:W-:-:S02]  /*05c0*/  IMAD R29, R6, R29, R11 ;  /* 0x0000001d061d7224 */ /* 0x000fc400078e020b */
[----:B------:R-:W-:Y:S02]  /*05d0*/  IMAD R26, R26, R3, R3 ;  /* 0x000000031a1a7224 */ /* 0x000fe400078e0203 */
[----:B------:R-:W-:Y:S01]  /*05e0*/  IMAD.HI.U32 R23, R9, R23, R8 ;  /* 0x0000001709177227 */ /* 0x000fe200078e0008 */
[----:B------:R-:W-:Y:S02]  /*05f0*/  IABS R8, R6 ;  /* 0x0000000600087213 */ /* 0x000fe40000000000 */
[----:B------:R-:W-:Y:S02]  /*0600*/  IADD3 R19, P1, PT, R29, R26, RZ ;  /* 0x0000001a1d137210 */ /* 0x000fe40007f3e0ff */
[----:B------:R-:W-:Y:S01]  /*0610*/  SHF.R.S32.HI R15, RZ, 0x1f, R29 ;  /* 0x0000001fff0f7819 */ /* 0x000fe2000001141d */
[----:B------:R-:W-:Y:S02]  /*0620*/  IMAD.MOV R17, RZ, RZ, -R8 ;  /* 0x000000ffff117224 */ /* 0x000fe400078e0a08 */
[----:B------:R-:W-:-:S02]  /*0630*/  IMAD.MOV.U32 R8, RZ, RZ, R14 ;  /* 0x000000ffff087224 */ /* 0x000fc400078e000e */
[----:B------:R-:W-:Y:S01]  /*0640*/  IMAD.IADD R29, R29, 0x1, R26 ;  /* 0x000000011d1d7824 */ /* 0x000fe200078e021a */
[----:B------:R-:W-:Y:S01]  /*0650*/  LEA.HI.X.SX32 R26, R26, R15, 0x1, P1 ;  /* 0x0000000f1a1a7211 */ /* 0x000fe200008f0eff */
[----:B------:R-:W-:Y:S02]  /*0660*/  IMAD.SHL.U32 R25, R19, 0x8, RZ ;  /* 0x0000000813197824 */ /* 0x000fe400078e00ff */
[----:B------:R-:W-:Y:S01]  /*0670*/  IMAD.HI.U32 R23, R23, R8, RZ ;  /* 0x0000000817177227 */ /* 0x000fe200078e00ff */
[----:B------:R-:W-:Y:S02]  /*0680*/  SHF.L.U64.HI R24, R19, 0x3, R26 ;  /* 0x0000000313187819 */ /* 0x000fe4000001021a */
[----:B-1----:R-:W-:Y:S01]  /*0690*/  IADD3 R14, P1, PT, R25, UR24, RZ ;  /* 0x00000018190e7c10 */ /* 0x002fe2000ff3e0ff */
[----:B------:R-:W-:Y:S01]  /*06a0*/  IMAD R17, R23, R17, R8 ;  /* 0x0000001117117224 */ /* 0x000fe200078e0208 */
[----:B------:R-:W-:Y:S01]  /*06b0*/  IADD3 R18, P3, PT, R19, R3, RZ ;  /* 0x0000000313127210 */ /* 0x000fe20007f7e0ff */
[----:B0-----:R-:W-:Y:S01]  /*06c0*/  IMAD.WIDE R28, R29, 0x8, R12 ;  /* 0x000000081d1c7825 */ /* 0x001fe200078e020c */
[----:B------:R-:W-:-:S02]  /*06d0*/  IADD3.X R15, PT, PT, R24, UR25, RZ, P1, !PT ;  /* 0x00000019180f7c10 */ /* 0x000fc40008ffe4ff */
[----:B------:R-:W-:Y:S02]  /*06e0*/  ISETP.GT.U32.AND P1, PT, R7, R17, PT ;  /* 0x000000110700720c */ /* 0x000fe40003f24070 */
[----:B------:R-:W-:Y:S01]  /*06f0*/  SHF.R.S32.HI R8, RZ, 0x1f, R3 ;  /* 0x0000001fff087819 */ /* 0x000fe20000011403 */
[--C-:B------:R-:W-:Y:S01]  /*0700*/  IMAD R21, R21, UR17, R16.reuse ;  /* 0x0000001115157c24 */ /* 0x100fe2000f8e0210 */
[----:B------:R-:W2:Y:S01]  /*0710*/  LDG.E.64 R28, desc[UR8][R28.64] ;  /* 0x000000081c1c7981 */ /* 0x000ea2000c1e1b00 */
[----:B------:R-:W-:-:S03]  /*0720*/  IMAD R22, R22, UR17, R16 ;  /* 0x0000001116167c24 */ /* 0x000fc6000f8e0210 */
[----:B------:R-:W2:Y:S05]  /*0730*/  LDG.E.64 R14, desc[UR8][R14.64+0x10] ;  /* 0x000010080e0e7981 */ /* 0x000eaa000c1e1b00 */
[----:B------:R-:W-:-:S05]  /*0740*/  @!P1 IMAD.IADD R17, R17, 0x1, -R7 ;  /* 0x0000000111119824 */ /* 0x000fca00078e0a07 */
[----:B------:R-:W-:Y:S01]  /*0750*/  ISETP.GE.U32.AND P2, PT, R17, R7, PT ;  /* 0x000000071100720c */ /* 0x000fe20003f46070 */
[----:B------:R-:W-:Y:S01]  /*0760*/  IMAD.X R17, R8, 0x1, R26, P3 ;  /* 0x0000000108117824 */ /* 0x000fe200018e061a */
[----:B------:R-:W-:-:S04]  /*0770*/  LEA R16, P3, R18, UR24, 0x3 ;  /* 0x0000001812107c11 */ /* 0x000fc8000f8618ff */
[----:B------:R-:W-:Y:S02]  /*0780*/  LEA.HI.X R17, R18, UR25, R17, 0x3, P3 ;  /* 0x0000001912117c11 */ /* 0x000fe400098f1c11 */
[----:B------:R-:W-:-:S04]  /*0790*/  IADD3 R19, P3, PT, R19, -R3, RZ ;  /* 0x8000000313137210 */ /* 0x000fc80007f7e0ff */
[----:B------:R-:W3:Y:S01]  /*07a0*/  LDG.E.64 R16, desc[UR8][R16.64+0x8] ;  /* 0x0000080810107981 */ /* 0x000ee2000c1e1b00 */
[----:B------:R-:W-:Y:S01]  /*07b0*/  IMAD.X R26, R26, 0x1, ~R8, P3 ;  /* 0x000000011a1a7824 */ /* 0x000fe200018e0e08 */
[----:B------:R-:W-:-:S04]  /*07c0*/  LEA R18, P3, R19, UR24, 0x3 ;  /* 0x0000001813127c11 */ /* 0x000fc8000f8618ff */
[----:B------:R-:W-:-:S06]  /*07d0*/  LEA.HI.X R19, R19, UR25, R26, 0x3, P3 ;  /* 0x0000001913137c11 */ /* 0x000fcc00098f1c1a */
[----:B------:R-:W4:Y:S01]  /*07e0*/  LDG.E.64 R18, desc[UR8][R18.64+0x8] ;  /* 0x0000080812127981 */ /* 0x000f22000c1e1b00 */
[----:B------:R-:W-:-:S04]  /*07f0*/  LOP3.LUT R26, R20, R6, RZ, 0x3c, !PT ;  /* 0x00000006141a7212 */ /* 0x000fc800078e3cff */
[----:B------:R-:W-:Y:S01]  /*0800*/  ISETP.GE.AND P3, PT, R26, RZ, PT ;  /* 0x000000ff1a00720c */ /* 0x000fe20003f66270 */
[----:B------:R-:W-:-:S04]  /*0810*/  @!P1 VIADD R23, R23, 0x1 ;  /* 0x0000000117179836 */ /* 0x000fc80000000000 */
[----:B------:R-:W-:-:S08]  /*0820*/  @P2 VIADD R23, R23, 0x1 ;  /* 0x0000000117172836 */ /* 0x000fd00000000000 */
[----:B------:R-:W-:Y:S01]  /*0830*/  @!P3 IMAD.MOV R23, RZ, RZ, -R23 ;  /* 0x000000ffff17b224 */ /* 0x000fe200078e0a17 */
[----:B--2---:R-:W-:-:S08]  /*0840*/  DADD R14, R14, R28 ;  /* 0x000000000e0e7229 */ /* 0x004fd0000000001c */
[----:B---3--:R-:W-:Y:S01]  /*0850*/  DADD R16, R14, R16 ;  /* 0x000000000e107229 */ /* 0x008fe20000000010 */
[----:B------:R-:W-:-:S05]  /*0860*/  SEL R14, R5, R23, !P0 ;  /* 0x00000017050e7207 */ /* 0x000fca0004000000 */
[----:B------:R-:W-:Y:S02]  /*0870*/  IMAD.MOV R15, RZ, RZ, -R14 ;  /* 0x000000ffff0f7224 */ /* 0x000fe400078e0a0e */
[----:B------:R-:W-:Y:S02]  /*0880*/  IMAD R23, R14, R3, R3 ;  /* 0x000000030e177224 */ /* 0x000fe400078e0203 */
[----:B------:R-:W-:Y:S01]  /*0890*/  IMAD R26, R6, R15, R20 ;  /* 0x0000000f061a7224 */ /* 0x000fe200078e0214 */
[----:B----4-:R-:W-:Y:S01]  /*08a0*/  DADD R16, R16, R18 ;  /* 0x0000000010107229 */ /* 0x010fe20000000012 */
[----:B------:R-:W-:-:S03]  /*08b0*/  IADD3 R14, P1, PT, R25, UR26, RZ ;  /* 0x0000001a190e7c10 */ /* 0x000fc6000ff3e0ff */
[----:B------:R-:W-:Y:S02]  /*08c0*/  IADD3 R25, P2, PT, R26, R23, RZ ;  /* 0x000000171a197210 */ /* 0x000fe40007f5e0ff */
[----:B------:R-:W-:Y:S02]  /*08d0*/  SHF.R.S32.HI R18, RZ, 0x1f, R26 ;  /* 0x0000001fff127819 */ /* 0x000fe4000001141a */
[----:B------:R-:W-:Y:S01]  /*08e0*/  DMUL R16, R16, 0.25 ;  /* 0x3fd0000010107828 */ /* 0x000fe20000000000 */
[----:B------:R-:W-:Y:S01]  /*08f0*/  IADD3.X R15, PT, PT, R24, UR27, RZ, P1, !PT ;  /* 0x0000001b180f7c10 */ /* 0x000fe20008ffe4ff */
[----:B------:R-:W-:Y:S01]  /*0900*/  IMAD.SHL.U32 R19, R25, 0x8, RZ ;  /* 0x0000000819137824 */ /* 0x000fe200078e00ff */
[----:B------:R-:W-:Y:S01]  /*0910*/  LEA.HI.X.SX32 R24, R23, R18, 0x1, P2 ;  /* 0x0000001217187211 */ /* 0x000fe200010f0eff */
[----:B------:R-:W-:-:S03]  /*0920*/  IMAD.IADD R23, R26, 0x1, R23 ;  /* 0x000000011a177824 */ /* 0x000fc600078e0217 */
[----:B------:R0:W-:Y:S01]  /*0930*/  STG.E.64 desc[UR8][R14.64+0x8], R16 ;  /* 0x000008100e007986 */ /* 0x0001e2000c101b08 */
[----:B------:R-:W-:Y:S02]  /*0940*/  SHF.L.U64.HI R18, R25, 0x3, R24 ;  /* 0x0000000319127819 */ /* 0x000fe40000010218 */
[----:B0-----:R-:W-:Y:S01]  /*0950*/  IADD3 R14, P1, PT, R19, UR24, RZ ;  /* 0x00000018130e7c10 */ /* 0x001fe2000ff3e0ff */
[----:B------:R-:W-:-:S03]  /*0960*/  IMAD.WIDE R16, R23, 0x8, R12 ;  /* 0x0000000817107825 */ /* 0x000fc600078e020c */
[----:B------:R-:W-:-:S03]  /*0970*/  IADD3.X R15, PT, PT, R18, UR25, RZ, P1, !PT ;  /* 0x00000019120f7c10 */ /* 0x000fc60008ffe4ff */
[----:B------:R-:W2:Y:S04]  /*0980*/  LDG.E.64 R16, desc[UR8][R16.64] ;  /* 0x0000000810107981 */ /* 0x000ea8000c1e1b00 */
[----:B------:R0:W2:Y:S02]  /*0990*/  LDG.E.64 R26, desc[UR8][R14.64+0x10] ;  /* 0x000010080e1a7981 */ /* 0x0000a4000c1e1b00 */
[----:B0-----:R-:W-:Y:S01]  /*09a0*/  IADD3 R15, P1, PT, R25, R3, RZ ;  /* 0x00000003190f7210 */ /* 0x001fe20007f3e0ff */
[----:B--2---:R-:W-:-:S04]  /*09b0*/  DADD R16, R26, R16 ;  /* 0x000000001a107229 */ /* 0x004fc80000000010 */
[----:B------:R-:W-:Y:S01]  /*09c0*/  IMAD.X R26, R8, 0x1, R24, P1 ;  /* 0x00000001081a7824 */ /* 0x000fe200008e0618 */
[----:B------:R-:W-:-:S04]  /*09d0*/  LEA R14, P1, R15, UR24, 0x3 ;  /* 0x000000180f0e7c11 */ /* 0x000fc8000f8218ff */
[----:B------:R-:W-:-:S06]  /*09e0*/  LEA.HI.X R15, R15, UR25, R26, 0x3, P1 ;  /* 0x000000190f0f7c11 */ /* 0x000fcc00088f1c1a */
[----:B------:R-:W2:Y:S01]  /*09f0*/  LDG.E.64 R14, desc[UR8][R14.64+0x8] ;  /* 0x000008080e0e7981 */ /* 0x000ea2000c1e1b00 */
[----:B------:R-:W-:-:S05]  /*0a00*/  IADD3 R25, P1, PT, R25, -R3, RZ ;  /* 0x8000000319197210 */ /* 0x000fca0007f3e0ff */
[----:B------:R-:W-:Y:S01]  /*0a10*/  IMAD.X R26, R24, 0x1, ~R8, P1 ;  /* 0x00000001181a7824 */ /* 0x000fe200008e0e08 */
[----:B------:R-:W-:-:S04]  /*0a20*/  LEA R24, P1, R25, UR24, 0x3 ;  /* 0x0000001819187c11 */ /* 0x000fc8000f8218ff */
[----:B------:R-:W-:-:S06]  /*0a30*/  LEA.HI.X R25, R25, UR25, R26, 0x3, P1 ;  /* 0x0000001919197c11 */ /* 0x000fcc00088f1c1a */
[----:B------:R-:W3:Y:S01]  /*0a40*/  LDG.E.64 R24, desc[UR8][R24.64+0x8] ;  /* 0x0000080818187981 */ /* 0x000ee2000c1e1b00 */
[----:B------:R-:W-:-:S04]  /*0a50*/  IMAD.MOV R26, RZ, RZ, -R9 ;  /* 0x000000ffff1a7224 */ /* 0x000fc800078e0a09 */
[----:B------:R-:W-:Y:S01]  /*0a60*/  IMAD R23, R26, R7, RZ ;  /* 0x000000071a177224 */ /* 0x000fe200078e02ff */
[----:B--2---:R-:W-:Y:S01]  /*0a70*/  DADD R16, R16, R14 ;  /* 0x0000000010107229 */ /* 0x004fe2000000000e */
[----:B------:R-:W-:Y:S02]  /*0a80*/  IMAD.MOV.U32 R14, RZ, RZ, RZ ;  /* 0x000000ffff0e7224 */ /* 0x000fe400078e00ff */
[----:B------:R-:W-:Y:S02]  /*0a90*/  IMAD.MOV.U32 R15, RZ, RZ, R9 ;  /* 0x000000ffff0f7224 */ /* 0x000fe400078e0009 */
[----:B------:R-:W-:Y:S01]  /*0aa0*/  IMAD.HI.U32 R14, R9, R23, R14 ;  /* 0x00000017090e7227 */ /* 0x000fe200078e000e */
[----:B------:R-:W-:Y:S02]  /*0ab0*/  IABS R23, R6 ;  /* 0x0000000600177213 */ /* 0x000fe40000000000 */
[----:B------:R-:W-:-:S03]  /*0ac0*/  IABS R15, R21 ;  /* 0x00000015000f7213 */ /* 0x000fc60000000000 */
[----:B------:R-:W-:Y:S02]  /*0ad0*/  IMAD.MOV R26, RZ, RZ, -R23 ;  /* 0x000000ffff1a7224 */ /* 0x000fe400078e0a17 */
[----:B------:R-:W-:-:S04]  /*0ae0*/  IMAD.HI.U32 R14, R14, R15, RZ ;  /* 0x0000000f0e0e7227 */ /* 0x000fc800078e00ff */
[----:B------:R-:W-:-:S05]  /*0af0*/  IMAD R26, R14, R26, R15 ;  /* 0x0000001a0e1a7224 */ /* 0x000fca00078e020f */
[----:B------:R-:W-:Y:S02]  /*0b00*/  ISETP.GT.U32.AND P2, PT, R7, R26, PT ;  /* 0x0000001a0700720c */ /* 0x000fe40003f44070 */
[----:B------:R-:W-:-:S11]  /*0b10*/  LOP3.LUT R15, R21, R6, RZ, 0x3c, !PT ;  /* 0x00000006150f7212 */ /* 0x000fd600078e3cff */
[----:B------:R-:W-:Y:S01]  /*0b20*/  @!P2 IMAD.IADD R26, R26, 0x1, -R7 ;  /* 0x000000011a1aa824 */ /* 0x000fe200078e0a07 */
[----:B------:R-:W-:-:S04]  /*0b30*/  ISETP.GE.AND P3, PT, R15, RZ, PT ;  /* 0x000000ff0f00720c */ /* 0x000fc80003f66270 */
[----:B------:R-:W-:Y:S01]  /*0b40*/  ISETP.GE.U32.AND P1, PT, R26, R7, PT ;  /* 0x000000071a00720c */ /* 0x000fe20003f26070 */
[----:B------:R-:W-:-:S12]  /*0b50*/  @!P2 VIADD R14, R14, 0x1 ;  /* 0x000000010e0ea836 */ /* 0x000fd80000000000 */
[----:B------:R-:W-:-:S04]  /*0b60*/  @P1 VIADD R14, R14, 0x1 ;  /* 0x000000010e0e1836 */ /* 0x000fc80000000000 */
[----:B------:R-:W-:-:S05]  /*0b70*/  @!P3 IMAD.MOV R14, RZ, RZ, -R14 ;  /* 0x000000ffff0eb224 */ /* 0x000fca00078e0a0e */
[----:B------:R-:W-:Y:S01]  /*0b80*/  SEL R14, R5, R14, !P0 ;  /* 0x0000000e050e7207 */ /* 0x000fe20004000000 */
[----:B---3--:R-:W-:-:S04]  /*0b90*/  DADD R16, R16, R24 ;  /* 0x0000000010107229 */ /* 0x008fc80000000018 */
[----:B------:R-:W-:Y:S02]  /*0ba0*/  IMAD.MOV R15, RZ, RZ, -R14 ;  /* 0x000000ffff0f7224 */ /* 0x000fe400078e0a0e */
[----:B------:R-:W-:Y:S02]  /*0bb0*/  IMAD R27, R14, R3, R3 ;  /* 0x000000030e1b7224 */ /* 0x000fe400078e0203 */
[----:B------:R-:W-:Y:S01]  /*0bc0*/  IMAD R25, R6, R15, R21 ;  /* 0x0000000f06197224 */ /* 0x000fe200078e0215 */
[----:B------:R-:W-:-:S04]  /*0bd0*/  IADD3 R14, P1, PT, R19, UR26, RZ ;  /* 0x0000001a130e7c10 */ /* 0x000fc8000ff3e0ff */
[----:B------:R-:W-:Y:S02]  /*0be0*/  IADD3 R23, P2, PT, R25, R27, RZ ;  /* 0x0000001b19177210 */ /* 0x000fe40007f5e0ff */
[----:B------:R-:W-:Y:S01]  /*0bf0*/  SHF.R.S32.HI R24, RZ, 0x1f, R25 ;  /* 0x0000001fff187819 */ /* 0x000fe20000011419 */
[----:B------:R-:W-:Y:S02]  /*0c00*/  DMUL R16, R16, 0.25 ;  /* 0x3fd0000010107828 */ /* 0x000fe40000000000 */
[----:B------:R-:W-:Y:S01]  /*0c10*/  IMAD.SHL.U32 R19, R23, 0x8, RZ ;  /* 0x0000000817137824 */ /* 0x000fe200078e00ff */
[----:B------:R-:W-:Y:S02]  /*0c20*/  LEA.HI.X.SX32 R24, R27, R24, 0x1, P2 ;  /* 0x000000181b187211 */ /* 0x000fe400010f0eff */
[----:B------:R-:W-:Y:S02]  /*0c30*/  IADD3.X R15, PT, PT, R18, UR27, RZ, P1, !PT ;  /* 0x0000001b120f7c10 */ /* 0x000fe40008ffe4ff */
[----:B------:R-:W-:-:S02]  /*0c40*/  SHF.L.U64.HI R18, R23, 0x3, R24 ;  /* 0x0000000317127819 */ /* 0x000fc40000010218 */
[----:B------:R-:W-:Y:S01]  /*0c50*/  IADD3 R26, P1, PT, R19, UR24, RZ ;  /* 0x00000018131a7c10 */ /* 0x000fe2000ff3e0ff */
[----:B------:R-:W-:Y:S01]  /*0c60*/  IMAD.IADD R25, R25, 0x1, R27 ;  /* 0x0000000119197824 */ /* 0x000fe200078e021b */
[----:B------:R0:W-:Y:S02]  /*0c70*/  STG.E.64 desc[UR8][R14.64+0x8], R16 ;  /* 0x000008100e007986 */ /* 0x0001e4000c101b08 */
[----:B------:R-:W-:-:S06]  /*0c80*/  IADD3.X R27, PT, PT, R18, UR25, RZ, P1, !PT ;  /* 0x00000019121b7c10 */ /* 0x000fcc0008ffe4ff */
[----:B------:R-:W2:Y:S01]  /*0c90*/  LDG.E.64 R26, desc[UR8][R26.64+0x10] ;  /* 0x000010081a1a7981 */ /* 0x000ea2000c1e1b00 */
[----:B0-----:R-:W-:Y:S01]  /*0ca0*/  IADD3 R15, P1, PT, R23, R3, RZ ;  /* 0x00000003170f7210 */ /* 0x001fe20007f3e0ff */
[----:B------:R-:W-:-:S04]  /*0cb0*/  IMAD.WIDE R16, R25, 0x8, R12 ;  /* 0x0000000819107825 */ /* 0x000fc800078e020c */
[----:B------:R-:W-:Y:S01]  /*0cc0*/  IMAD.X R28, R8, 0x1, R24, P1 ;  /* 0x00000001081c7824 */ /* 0x000fe200008e0618 */
[C---:B------:R-:W-:Y:S01]  /*0cd0*/  LEA R14, P1, R15.reuse, UR24, 0x3 ;  /* 0x000000180f0e7c11 */ /* 0x040fe2000f8218ff */
[----:B------:R-:W2:Y:S03]  /*0ce0*/  LDG.E.64 R16, desc[UR8][R16.64] ;  /* 0x0000000810107981 */ /* 0x000ea6000c1e1b00 */
[----:B------:R-:W-:-:S06]  /*0cf0*/  LEA.HI.X R15, R15, UR25, R28, 0x3, P1 ;  /* 0x000000190f0f7c11 */ /* 0x000fcc00088f1c1c */
[----:B------:R-:W3:Y:S01]  /*0d00*/  LDG.E.64 R14, desc[UR8][R14.64+0x8] ;  /* 0x000008080e0e7981 */ /* 0x000ee2000c1e1b00 */
[----:B------:R-:W-:-:S05]  /*0d10*/  IADD3 R23, P1, PT, R23, -R3, RZ ;  /* 0x8000000317177210 */ /* 0x000fca0007f3e0ff */
[----:B------:R-:W-:Y:S01]  /*0d20*/  IMAD.X R28, R24, 0x1, ~R8, P1 ;  /* 0x00000001181c7824 */ /* 0x000fe200008e0e08 */
[----:B------:R-:W-:-:S04]  /*0d30*/  LEA R24, P1, R23, UR24, 0x3 ;  /* 0x0000001817187c11 */ /* 0x000fc8000f8218ff */
[----:B------:R-:W-:-:S06]  /*0d40*/  LEA.HI.X R25, R23, UR25, R28, 0x3, P1 ;  /* 0x0000001917197c11 */ /* 0x000fcc00088f1c1c */
[----:B------:R-:W4:Y:S01]  /*0d50*/  LDG.E.64 R24, desc[UR8][R24.64+0x8] ;  /* 0x0000080818187981 */ /* 0x000f22000c1e1b00 */
[----:B--2---:R-:W-:Y:S01]  /*0d60*/  DADD R16, R26, R16 ;  /* 0x000000001a107229 */ /* 0x004fe20000000010 */
[----:B------:R-:W-:-:S04]  /*0d70*/  IMAD.MOV R26, RZ, RZ, -R9 ;  /* 0x000000ffff1a7224 */ /* 0x000fc800078e0a09 */
[----:B------:R-:W-:-:S03]  /*0d80*/  IMAD R23, R26, R7, RZ ;  /* 0x000000071a177224 */ /* 0x000fc600078e02ff */
[----:B---3--:R-:W-:Y:S01]  /*0d90*/  DADD R14, R16, R14 ;  /* 0x00000000100e7229 */ /* 0x008fe2000000000e */
[----:B------:R-:W-:Y:S02]  /*0da0*/  IMAD.MOV.U32 R16, RZ, RZ, RZ ;  /* 0x000000ffff107224 */ /* 0x000fe400078e00ff */
[----:B------:R-:W-:Y:S01]  /*0db0*/  IMAD.MOV.U32 R17, RZ, RZ, R9 ;  /* 0x000000ffff117224 */ /* 0x000fe200078e0009 */
[----:B------:R-:W-:Y:S01]  /*0dc0*/  IABS R26, R22 ;  /* 0x00000016001a7213 */ /* 0x000fe20000000000 */
[----:B------:R-:W-:Y:S01]  /*0dd0*/  IMAD.HI.U32 R9, R9, R23, R16 ;  /* 0x0000001709097227 */ /* 0x000fe200078e0010 */
[----:B------:R-:W-:-:S05]  /*0de0*/  IABS R16, R6 ;  /* 0x0000000600107213 */ /* 0x000fca0000000000 */
        /* <DEDUP_REMOVED lines=11> */
[----:B------:R-:W-:-:S05]  /*0ea0*/  SEL R16, R5, R16, !P0 ;  /* 0x0000001005107207 */ /* 0x000fca0004000000 */
[----:B------:R-:W-:Y:S01]  /*0eb0*/  IMAD.MOV R23, RZ, RZ, -R16 ;  /* 0x000000ffff177224 */ /* 0x000fe200078e0a10 */
[----:B----4-:R-:W-:Y:S01]  /*0ec0*/  DADD R14, R14, R24 ;  /* 0x000000000e0e7229 */ /* 0x010fe20000000018 */
[----:B------:R-:W-:Y:S02]  /*0ed0*/  IMAD R5, R16, R3, R3 ;  /* 0x0000000310057224 */ /* 0x000fe400078e0203 */
[----:B------:R-:W-:Y:S01]  /*0ee0*/  IMAD R23, R6, R23, R22 ;  /* 0x0000001706177224 */ /* 0x000fe200078e0216 */
[----:B------:R-:W-:-:S04]  /*0ef0*/  IADD3 R16, P0, PT, R19, UR26, RZ ;  /* 0x0000001a13107c10 */ /* 0x000fc8000ff1e0ff */
[----:B------:R-:W-:Y:S02]  /*0f00*/  IADD3 R24, P1, PT, R23, R5, RZ ;  /* 0x0000000517187210 */ /* 0x000fe40007f3e0ff */
[----:B------:R-:W-:Y:S01]  /*0f10*/  SHF.R.S32.HI R26, RZ, 0x1f, R23 ;  /* 0x0000001fff1a7819 */ /* 0x000fe20000011417 */
[----:B------:R-:W-:Y:S01]  /*0f20*/  DMUL R14, R14, 0.25 ;  /* 0x3fd000000e0e7828 */ /* 0x000fe20000000000 */
[----:B------:R-:W-:Y:S01]  /*0f30*/  IADD3.X R17, PT, PT, R18, UR27, RZ, P0, !PT ;  /* 0x0000001b12117c10 */ /* 0x000fe200087fe4ff */
[----:B------:R-:W-:Y:S01]  /*0f40*/  IMAD.SHL.U32 R25, R24, 0x8, RZ ;  /* 0x0000000818197824 */ /* 0x000fe200078e00ff */
[----:B------:R-:W-:Y:S01]  /*0f50*/  LEA.HI.X.SX32 R26, R5, R26, 0x1, P1 ;  /* 0x0000001a051a7211 */ /* 0x000fe200008f0eff */
[----:B------:R-:W-:-:S03]  /*0f60*/  IMAD.IADD R23, R23, 0x1, R5 ;  /* 0x0000000117177824 */ /* 0x000fc600078e0205 */
[----:B------:R-:W-:Y:S01]  /*0f70*/  SHF.L.U64.HI R5, R24, 0x3, R26 ;  /* 0x0000000318057819 */ /* 0x000fe2000001021a */
[----:B------:R0:W-:Y:S01]  /*0f80*/  STG.E.64 desc[UR8][R16.64+0x8], R14 ;  /* 0x0000080e10007986 */ /* 0x0001e2000c101b08 */
[----:B------:R-:W-:-:S04]  /*0f90*/  IADD3 R18, P0, PT, R25, UR24, RZ ;  /* 0x0000001819127c10 */ /* 0x000fc8000ff1e0ff */
[----:B------:R-:W-:-:S06]  /*0fa0*/  IADD3.X R19, PT, PT, R5, UR25, RZ, P0, !PT ;  /* 0x0000001905137c10 */ /* 0x000fcc00087fe4ff */
[----:B------:R-:W2:Y:S01]  /*0fb0*/  LDG.E.64 R18, desc[UR8][R18.64+0x10] ;  /* 0x0000100812127981 */ /* 0x000ea2000c1e1b00 */
[----:B0-----:R-:W-:Y:S01]  /*0fc0*/  IADD3 R16, P1, PT, R24, R3, RZ ;  /* 0x0000000318107210 */ /* 0x001fe20007f3e0ff */
[----:B------:R-:W-:-:S03]  /*0fd0*/  IMAD.WIDE R14, R23, 0x8, R12 ;  /* 0x00000008170e7825 */ /* 0x000fc600078e020c */
[----:B------:R-:W-:Y:S01]  /*0fe0*/  LEA R12, P0, R16, UR24, 0x3 ;  /* 0x00000018100c7c11 */ /* 0x000fe2000f8018ff */
[----:B------:R-:W-:Y:S01]  /*0ff0*/  IMAD.X R13, R8, 0x1, R26, P1 ;  /* 0x00000001080d7824 */ /* 0x000fe200008e061a */
[----:B------:R-:W-:Y:S01]  /*1000*/  IADD3 R24, P1, PT, R24, -R3, RZ ;  /* 0x8000000318187210 */ /* 0x000fe20007f3e0ff */
[----:B------:R-:W2:Y:S03]  /*1010*/  LDG.E.64 R14, desc[UR8][R14.64] ;  /* 0x000000080e0e7981 */ /* 0x000ea6000c1e1b00 */
[----:B------:R-:W-:Y:S01]  /*1020*/  LEA.HI.X R13, R16, UR25, R13, 0x3, P0 ;  /* 0x00000019100d7c11 */ /* 0x000fe200080f1c0d */
[----:B------:R-:W-:Y:S01]  /*1030*/  IMAD.X R17, R26, 0x1, ~R8, P1 ;  /* 0x000000011a117824 */ /* 0x000fe200008e0e08 */
[----:B------:R-:W-:-:S04]  /*1040*/  LEA R16, P0, R24, UR24, 0x3 ;  /* 0x0000001818107c11 */ /* 0x000fc8000f8018ff */
[----:B------:R-:W3:Y:S01]  /*1050*/  LDG.E.64 R12, desc[UR8][R12.64+0x8] ;  /* 0x000008080c0c7981 */ /* 0x000ee2000c1e1b00 */
[----:B------:R-:W-:-:S06]  /*1060*/  LEA.HI.X R17, R24, UR25, R17, 0x3, P0 ;  /* 0x0000001918117c11 */ /* 0x000fcc00080f1c11 */
[----:B------:R-:W4:Y:S01]  /*1070*/  LDG.E.64 R16, desc[UR8][R16.64+0x8] ;  /* 0x0000080810107981 */ /* 0x000f22000c1e1b00 */
[----:B------:R-:W-:-:S04]  /*1080*/  IMAD R10, R10, UR18, RZ ;  /* 0x000000120a0a7c24 */ /* 0x000fc8000f8e02ff */
[----:B------:R-:W-:-:S04]  /*1090*/  IMAD R10, R10, UR17, RZ ;  /* 0x000000110a0a7c24 */ /* 0x000fc8000f8e02ff */
[----:B------:R-:W-:-:S04]  /*10a0*/  IMAD R10, R10, UR19, RZ ;  /* 0x000000130a0a7c24 */ /* 0x000fc8000f8e02ff */
[----:B------:R-:W-:-:S04]  /*10b0*/  IMAD R10, R10, UR16, RZ ;  /* 0x000000100a0a7c24 */ /* 0x000fc8000f8e02ff */
[----:B------:R-:W-:-:S04]  /*10c0*/  IMAD R10, R10, UR11, RZ ;  /* 0x0000000b0a0a7c24 */ /* 0x000fc8000f8e02ff */
[C---:B------:R-:W-:Y:S02]  /*10d0*/  IMAD R11, R10.reuse, 0x4, R11 ;  /* 0x000000040a0b7824 */ /* 0x040fe400078e020b */
[C---:B------:R-:W-:Y:S02]  /*10e0*/  IMAD R20, R10.reuse, 0x4, R20 ;  /* 0x000000040a147824 */ /* 0x040fe400078e0214 */
[----:B------:R-:W-:Y:S01]  /*10f0*/  IMAD R21, R10, 0x4, R21 ;  /* 0x000000040a157824 */ /* 0x000fe200078e0215 */
[----:B--2---:R-:W-:-:S08]  /*1100*/  DADD R14, R18, R14 ;  /* 0x00000000120e7229 */ /* 0x004fd0000000000e */
[----:B---3--:R-:W-:Y:S01]  /*1110*/  DADD R12, R14, R12 ;  /* 0x000000000e0c7229 */ /* 0x008fe2000000000c */
[----:B------:R-:W-:-:S07]  /*1120*/  IADD3 R14, P0, PT, R25, UR26, RZ ;  /* 0x0000001a190e7c10 */ /* 0x000fce000ff1e0ff */
[----:B----4-:R-:W-:Y:S01]  /*1130*/  DADD R12, R12, R16 ;  /* 0x000000000c0c7229 */ /* 0x010fe20000000010 */
[----:B------:R-:W-:-:S07]  /*1140*/  IADD3.X R15, PT, PT, R5, UR27, RZ, P0, !PT ;  /* 0x0000001b050f7c10 */ /* 0x000fce00087fe4ff */
[----:B------:R-:W-:Y:S01]  /*1150*/  DMUL R18, R12, 0.25 ;  /* 0x3fd000000c127828 */ /* 0x000fe20000000000 */
[----:B------:R-:W-:-:S04]  /*1160*/  LOP3.LUT R12, R4, 0xfffffffc, RZ, 0xc0, !PT ;  /* 0xfffffffc040c7812 */ /* 0x000fc800078ec0ff */
[----:B------:R-:W-:Y:S02]  /*1170*/  IADD3 R12, PT, PT, -R12, 0x4, RZ ;  /* 0x000000040c0c7810 */ /* 0x000fe40007ffe1ff */
[----:B------:R0:W-:Y:S02]  /*1180*/  STG.E.64 desc[UR8][R14.64+0x8], R18 ;  /* 0x000008120e007986 */ /* 0x0001e4000c101b08 */
[----:B------:R-:W-:Y:S01]  /*1190*/  ISETP.NE.AND P0, PT, R12, RZ, PT ;  /* 0x000000ff0c00720c */ /* 0x000fe20003f05270 */
[----:B------:R-:W-:Y:S01]  /*11a0*/  IMAD R13, R10, 0x4, R22 ;  /* 0x000000040a0d7824 */ /* 0x000fe200078e0216 */
[----:B------:R-:W-:-:S11]  /*11b0*/  LOP3.LUT R5, R4, 0xfffffffc, RZ, 0xc0, !PT ;  /* 0xfffffffc04057812 */ /* 0x000fd600078ec0ff */
[----:B0-----:R-:W-:Y:S05]  /*11c0*/  @!P0 BRA `(.L_x_3) ;  /* 0x0000000c001c8947 */ /* 0x001fea0003800000 */
[----:B------:R-:W-:Y:S01]  /*11d0*/  IMAD.MOV.U32 R19, RZ, RZ, R12 ;  /* 0x000000ffff137224 */ /* 0x000fe200078e000c */
[----:B------:R-:W0:Y:S01]  /*11e0*/  LDCU.128 UR24, c[0x0][0x380] ;  /* 0x00007000ff1877ac */ /* 0x000e220008000c00 */
[----:B------:R-:W-:Y:S02]  /*11f0*/  IMAD.MOV.U32 R18, RZ, RZ, R20 ;  /* 0x000000ffff127224 */ /* 0x000fe400078e0014 */
[----:B------:R-:W-:-:S07]  /*1200*/  IMAD.MOV.U32 R12, RZ, RZ, R21 ;  /* 0x000000ffff0c7224 */ /* 0x000fce00078e0015 */
.L_x_4:
[----:B-1----:R-:W-:Y:S02]  /*1210*/  IABS R14, R11 ;  /* 0x0000000b000e7213 */ /* 0x002fe40000000000 */
[-C--:B------:R-:W-:Y:S02]  /*1220*/  IABS R3, R6.reuse ;  /* 0x0000000600037213 */ /* 0x080fe40000000000 */
[----:B------:R-:W-:Y:S01]  /*1230*/  IABS R21, R6 ;  /* 0x0000000600157213 */ /* 0x000fe20000000000 */
[----:B------:R-:W-:Y:S01]  /*1240*/  IMAD.HI.U32 R9, R9, R14, RZ ;  /* 0x0000000e09097227 */ /* 0x000fe200078e00ff */
[----:B------:R-:W-:-:S03]  /*1250*/  LOP3.LUT R23, RZ, R6, RZ, 0x33, !PT ;  /* 0x00000006ff177212 */ /* 0x000fc600078e33ff */
[----:B------:R-:W-:Y:S01]  /*1260*/  IMAD.MOV R22, RZ, RZ, -R3 ;  /* 0x000000ffff167224 */ /* 0x000fe200078e0a03 */
[----:B------:R-:W-:-:S03]  /*1270*/  LOP3.LUT R3, R11, R6, RZ, 0x3c, !PT ;  /* 0x000000060b037212 */ /* 0x000fc600078e3cff */
[----:B------:R-:W-:Y:S01]  /*1280*/  IMAD R14, R9, R22, R14 ;  /* 0x00000016090e7224 */ /* 0x000fe200078e020e */
[----:B------:R-:W-:Y:S02]  /*1290*/  ISETP.GE.AND P2, PT, R3, RZ, PT ;  /* 0x000000ff0300720c */ /* 0x000fe40003f46270 */
[----:B------:R-:W1:Y:S02]  /*12a0*/  LDC R3, c[0x0][0x390] ;  /* 0x0000e400ff037b82 */ /* 0x000e640000000800 */
[----:B------:R-:W-:-:S13]  /*12b0*/  ISETP.GT.U32.AND P1, PT, R7, R14, PT ;  /* 0x0000000e0700720c */ /* 0x000fda0003f24070 */
[----:B------:R-:W-:Y:S02]  /*12c0*/  @!P1 IMAD.IADD R14, R14, 0x1, -R21 ;  /* 0x000000010e0e9824 */ /* 0x000fe400078e0a15 */
[----:B------:R-:W-:-:S03]  /*12d0*/  @!P1 VIADD R9, R9, 0x1 ;  /* 0x0000000109099836 */ /* 0x000fc60000000000 */
[----:B------:R-:W-:Y:S02]  /*12e0*/  ISETP.GE.U32.AND P0, PT, R14, R7, PT ;  /* 0x000000070e00720c */ /* 0x000fe40003f06070 */
[----:B------:R-:W2:Y:S11]  /*12f0*/  LDC.64 R14, c[0x0][0x380] ;  /* 0x0000e000ff0e7b82 */ /* 0x000eb60000000a00 */
[----:B------:R-:W-:Y:S01]  /*1300*/  @P0 VIADD R9, R9, 0x1 ;  /* 0x0000000109090836 */ /* 0x000fe20000000000 */
[----:B------:R-:W-:-:S03]  /*1310*/  ISETP.NE.AND P0, PT, R6, RZ, PT ;  /* 0x000000ff0600720c */ /* 0x000fc60003f05270 */
[----:B------:R-:W-:-:S05]  /*1320*/  @!P2 IMAD.MOV R9, RZ, RZ, -R9 ;  /* 0x000000ffff09a224 */ /* 0x000fca00078e0a09 */
[----:B------:R-:W-:-:S05]  /*1330*/  SEL R16, R23, R9, !P0 ;  /* 0x0000000917107207 */ /* 0x000fca0004000000 */
[----:B------:R-:W-:Y:S02]  /*1340*/  IMAD.MOV R17, RZ, RZ, -R16 ;  /* 0x000000ffff117224 */ /* 0x000fe400078e0a10 */
[----:B-1----:R-:W-:Y:S02]  /*1350*/  IMAD R16, R16, R3, R3 ;  /* 0x0000000310107224 */ /* 0x002fe400078e0203 */
[----:B------:R-:W-:-:S04]  /*1360*/  IMAD R17, R6, R17, R11 ;  /* 0x0000001106117224 */ /* 0x000fc800078e020b */
[C---:B------:R-:W-:Y:S01]  /*1370*/  IMAD.IADD R25, R17.reuse, 0x1, R16 ;  /* 0x0000000111197824 */ /* 0x040fe200078e0210 */
[----:B------:R-:W-:Y:S02]  /*1380*/  IADD3 R7, P1, PT, R17, R16, RZ ;  /* 0x0000001011077210 */ /* 0x000fe40007f3e0ff */
[----:B------:R-:W-:Y:S01]  /*1390*/  SHF.R.S32.HI R9, RZ, 0x1f, R17 ;  /* 0x0000001fff097819 */ /* 0x000fe20000011411 */
[----:B--2---:R-:W-:-:S03]  /*13a0*/  IMAD.WIDE R24, R25, 0x8, R14 ;  /* 0x0000000819187825 */ /* 0x004fc600078e020e */
[----:B------:R-:W-:Y:S01]  /*13b0*/  LEA.HI.X.SX32 R9, R16, R9, 0x1, P1 ;  /* 0x0000000910097211 */ /* 0x000fe200008f0eff */
[C---:B------:R-:W-:Y:S02]  /*13c0*/  IMAD.SHL.U32 R20, R7.reuse, 0x8, RZ ;  /* 0x0000000807147824 */ /* 0x040fe400078e00ff */
[----:B------:R-:W2:Y:S01]  /*13d0*/  LDG.E.64 R24, desc[UR8][R24.64] ;  /* 0x0000000818187981 */ /* 0x000ea2000c1e1b00 */
[----:B------:R-:W-:Y:S02]  /*13e0*/  SHF.L.U64.HI R26, R7, 0x3, R9 ;  /* 0x00000003071a7819 */ /* 0x000fe40000010209 */
[----:B0-----:R-:W-:-:S04]  /*13f0*/  IADD3 R16, P1, PT, R20, UR24, RZ ;  /* 0x0000001814107c10 */ /* 0x001fc8000ff3e0ff */
[----:B------:R-:W-:-:S06]  /*1400*/  IADD3.X R17, PT, PT, R26, UR25, RZ, P1, !PT ;  /* 0x000000191a117c10 */ /* 0x000fcc0008ffe4ff */
[----:B------:R-:W2:Y:S01]  /*1410*/  LDG.E.64 R16, desc[UR8][R16.64+0x10] ;  /* 0x0000100810107981 */ /* 0x000ea2000c1e1b00 */
[----:B------:R-:W-:-:S05]  /*1420*/  IADD3 R27, P1, PT, R7, R3, RZ ;  /* 0x00000003071b7210 */ /* 0x000fca0007f3e0ff */
[----:B------:R-:W-:Y:S01]  /*1430*/  IMAD.X R28, R8, 0x1, R9, P1 ;  /* 0x00000001081c7824 */ /* 0x000fe200008e0609 */
[----:B--2---:R-:W-:Y:S01]  /*1440*/  DADD R24, R16, R24 ;  /* 0x0000000010187229 */ /* 0x004fe20000000018 */
        /* <DEDUP_REMOVED lines=8> */
[----:B------:R-:W0:Y:S08]  /*14d0*/  I2F.RP R7, R21 ;  /* 0x0000001500077306 */ /* 0x000e300000209400 */
[----:B0-----:R-:W0:Y:S02]  /*14e0*/  MUFU.RCP R7, R7 ;  /* 0x0000000700077308 */ /* 0x001e240000001000 */
[----:B0-----:R-:W-:-:S02]  /*14f0*/  VIADD R27, R7, 0xffffffe ;  /* 0x0ffffffe071b7836 */ /* 0x001fc40000000000 */
[----:B------:R-:W-:Y:S01]  /*1500*/  IMAD.MOV.U32 R7, RZ, RZ, R21 ;  /* 0x000000ffff077224 */ /* 0x000fe200078e0015 */
[----:B--2---:R-:W-:-:S03]  /*1510*/  DADD R16, R24, R16 ;  /* 0x0000000018107229 */ /* 0x004fc60000000010 */
[----:B------:R-:W0:Y:S02]  /*1520*/  F2I.FTZ.U32.TRUNC.NTZ R25, R27 ;  /* 0x0000001b00197305 */ /* 0x000e24000021f000 */
[----:B0-----:R-:W-:-:S04]  /*1530*/  IMAD.MOV R24, RZ, RZ, -R25 ;  /* 0x000000ffff187224 */ /* 0x001fc800078e0a19 */
[----:B------:R-:W-:Y:S02]  /*1540*/  IMAD R9, R24, R21, RZ ;  /* 0x0000001518097224 */ /* 0x000fe400078e02ff */
[----:B------:R-:W-:-:S04]  /*1550*/  IMAD.MOV.U32 R24, RZ, RZ, RZ ;  /* 0x000000ffff187224 */ /* 0x000fc800078e00ff */
[----:B------:R-:W-:Y:S01]  /*1560*/  IMAD.HI.U32 R9, R25, R9, R24 ;  /* 0x0000000919097227 */ /* 0x000fe200078e0018 */
[----:B------:R-:W-:-:S05]  /*1570*/  IABS R24, R18 ;  /* 0x0000001200187213 */ /* 0x000fca0000000000 */
[----:B------:R-:W-:-:S04]  /*1580*/  IMAD.HI.U32 R25, R9, R24, RZ ;  /* 0x0000001809197227 */ /* 0x000fc800078e00ff */
[----:B------:R-:W-:-:S05]  /*1590*/  IMAD R24, R25, R22, R24 ;  /* 0x0000001619187224 */ /* 0x000fca00078e0218 */
[----:B------:R-:W-:-:S13]  /*15a0*/  ISETP.GT.U32.AND P2, PT, R7, R24, PT ;  /* 0x000000180700720c */ /* 0x000fda0003f44070 */
[----:B------:R-:W-:-:S05]  /*15b0*/  @!P2 IMAD.IADD R24, R24, 0x1, -R21 ;  /* 0x000000011818a824 */ /* 0x000fca00078e0a15 */
[----:B------:R-:W-:Y:S02]  /*15c0*/  ISETP.GE.U32.AND P1, PT, R24, R7, PT ;  /* 0x000000071800720c */ /* 0x000fe40003f26070 */
[----:B------:R-:W-:-:S04]  /*15d0*/  LOP3.LUT R24, R18, R6, RZ, 0x3c, !PT ;  /* 0x0000000612187212 */ /* 0x000fc800078e3cff */
[----:B------:R-:W-:Y:S01]  /*15e0*/  ISETP.GE.AND P3, PT, R24, RZ, PT ;  /* 0x000000ff1800720c */ /* 0x000fe20003f66270 */
[----:B------:R-:W-:-:S06]  /*15f0*/  @!P2 VIADD R25, R25, 0x1 ;  /* 0x000000011919a836 */ /* 0x000fcc0000000000 */
[----:B------:R-:W-:Y:S01]  /*1600*/  @P1 VIADD R25, R25, 0x1 ;  /* 0x0000000119191836 */ /* 0x000fe20000000000 */
[----:B---3--:R-:W-:Y:S01]  /*1610*/  DADD R16, R16, R28 ;  /* 0x0000000010107229 */ /* 0x008fe2000000001c */
[----:B------:R-:W-:-:S04]  /*1620*/  IADD3 R24, P1, PT, R20, UR26, RZ ;  /* 0x0000001a14187c10 */ /* 0x000fc8000ff3e0ff */
[----:B------:R-:W-:-:S05]  /*1630*/  @!P3 IMAD.MOV R25, RZ, RZ, -R25 ;  /* 0x000000ffff19b224 */ /* 0x000fca00078e0a19 */
[----:B------:R-:W-:Y:S01]  /*1640*/  SEL R20, R23, R25, !P0 ;  /* 0x0000001917147207 */ /* 0x000fe20004000000 */
[----:B------:R-:W-:Y:S01]  /*1650*/  DMUL R16, R16, 0.25 ;  /* 0x3fd0000010107828 */ /* 0x000fe20000000000 */
[----:B------:R-:W-:-:S03]  /*1660*/  IADD3.X R25, PT, PT, R26, UR27, RZ, P1, !PT ;  /* 0x0000001b1a197c10 */ /* 0x000fc60008ffe4ff */
[----:B------:R-:W-:Y:S02]  /*1670*/  IMAD.MOV R27, RZ, RZ, -R20 ;  /* 0x000000ffff1b7224 */ /* 0x000fe400078e0a14 */
[----:B------:R-:W-:Y:S02]  /*1680*/  IMAD R20, R20, R3, R3 ;  /* 0x0000000314147224 */ /* 0x000fe400078e0203 */
[----:B------:R-:W-:Y:S01]  /*1690*/  IMAD R27, R6, R27, R18 ;  /* 0x0000001b061b7224 */ /* 0x000fe200078e0212 */
[----:B------:R0:W-:Y:S04]  /*16a0*/  STG.E.64 desc[UR8][R24.64+0x8], R16 ;  /* 0x0000081018007986 */ /* 0x0001e8000c101b08 */
[----:B------:R-:W-:Y:S02]  /*16b0*/  SHF.R.S32.HI R29, RZ, 0x1f, R27 ;  /* 0x0000001fff1d7819 */ /* 0x000fe4000001141b */
[----:B0-----:R-:W-:-:S04]  /*16c0*/  IADD3 R25, P1, PT, R27, R20, RZ ;  /* 0x000000141b197210 */ /* 0x001fc80007f3e0ff */
[----:B------:R-:W-:Y:S01]  /*16d0*/  LEA.HI.X.SX32 R26, R20, R29, 0x1, P1 ;  /* 0x0000001d141a7211 */ /* 0x000fe200008f0eff */
[----:B------:R-:W-:Y:S02]  /*16e0*/  IMAD.SHL.U32 R24, R25, 0x8, RZ ;  /* 0x0000000819187824 */ /* 0x000fe400078e00ff */
[----:B------:R-:W-:Y:S01]  /*16f0*/  IMAD.IADD R29, R27, 0x1, R20 ;  /* 0x000000011b1d7824 */ /* 0x000fe200078e0214 */
[----:B------:R-:W-:Y:S02]  /*1700*/  SHF.L.U64.HI R20, R25, 0x3, R26 ;  /* 0x0000000319147819 */ /* 0x000fe4000001021a */
[----:B------:R-:W-:Y:S01]  /*1710*/  IADD3 R16, P1, PT, R24, UR24, RZ ;  /* 0x0000001818107c10 */ /* 0x000fe2000ff3e0ff */
[----:B------:R-:W-:-:S03]  /*1720*/  IMAD.WIDE R28, R29, 0x8, R14 ;  /* 0x000000081d1c7825 */ /* 0x000fc600078e020e */
[----:B------:R-:W-:-:S03]  /*1730*/  IADD3.X R17, PT, PT, R20, UR25, RZ, P1, !PT ;  /* 0x0000001914117c10 */ /* 0x000fc60008ffe4ff */
[----:B------:R-:W2:Y:S04]  /*1740*/  LDG.E.64 R28, desc[UR8][R28.64] ;  /* 0x000000081c1c7981 */ /* 0x000ea8000c1e1b00 */
[----:B------:R-:W2:Y:S02]  /*1750*/  LDG.E.64 R16, desc[UR8][R16.64+0x10] ;  /* 0x0000100810107981 */ /* 0x000ea4000c1e1b00 */
[----:B--2---:R-:W-:Y:S01]  /*1760*/  DADD R28, R16, R28 ;  /* 0x00000000101c7229 */ /* 0x004fe2000000001c */
[----:B------:R-:W-:-:S05]  /*1770*/  IADD3 R17, P1, PT, R25, R3, RZ ;  /* 0x0000000319117210 */ /* 0x000fca0007f3e0ff */
        /* <DEDUP_REMOVED lines=9> */
[----:B--2---:R-:W-:Y:S01]  /*1810*/  DADD R16, R28, R16 ;  /* 0x000000001c107229 */ /* 0x004fe20000000010 */
        /* <DEDUP_REMOVED lines=10> */
[----:B---3--:R-:W-:-:S05]  /*18c0*/  DADD R16, R16, R26 ;  /* 0x0000000010107229 */ /* 0x008fca000000001a */
[----:B------:R-:W-:Y:S01]  /*18d0*/  @!P3 IMAD.MOV R25, RZ, RZ, -R25 ;  /* 0x000000ffff19b224 */ /* 0x000fe200078e0a19 */
[----:B------:R-:W-:-:S04]  /*18e0*/  IADD3 R24, P1, PT, R24, UR26, RZ ;  /* 0x0000001a18187c10 */ /* 0x000fc8000ff3e0ff */
[----:B------:R-:W-:Y:S01]  /*18f0*/  SEL R26, R23, R25, !P0 ;  /* 0x00000019171a7207 */ /* 0x000fe20004000000 */
[----:B------:R-:W-:Y:S01]  /*1900*/  DMUL R16, R16, 0.25 ;  /* 0x3fd0000010107828 */ /* 0x000fe20000000000 */
[----:B------:R-:W-:-:S03]  /*1910*/  IADD3.X R25, PT, PT, R20, UR27, RZ, P1, !PT ;  /* 0x0000001b14197c10 */ /* 0x000fc60008ffe4ff */
[----:B------:R-:W-:-:S04]  /*1920*/  IMAD.MOV R27, RZ, RZ, -R26 ;  /* 0x000000ffff1b7224 */ /* 0x000fc800078e0a1a */
[----:B------:R-:W-:Y:S02]  /*1930*/  IMAD R20, R6, R27, R12 ;  /* 0x0000001b06147224 */ /* 0x000fe400078e020c */
[----:B------:R-:W-:Y:S01]  /*1940*/  IMAD R27, R26, R3, R3 ;  /* 0x000000031a1b7224 */ /* 0x000fe200078e0203 */
[----:B------:R0:W-:Y:S02]  /*1950*/  STG.E.64 desc[UR8][R24.64+0x8], R16 ;  /* 0x0000081018007986 */ /* 0x0001e4000c101b08 */
[----:B------:R-:W-:Y:S01]  /*1960*/  SHF.R.S32.HI R26, RZ, 0x1f, R20 ;  /* 0x0000001fff1a7819 */ /* 0x000fe20000011414 */
[C---:B------:R-:W-:Y:S01]  /*1970*/  IMAD.IADD R29, R20.reuse, 0x1, R27 ;  /* 0x00000001141d7824 */ /* 0x040fe200078e021b */
[----:B0-----:R-:W-:-:S04]  /*1980*/  IADD3 R25, P1, PT, R20, R27, RZ ;  /* 0x0000001b14197210 */ /* 0x001fc80007f3e0ff */
[----:B------:R-:W-:Y:S01]  /*1990*/  LEA.HI.X.SX32 R26, R27, R26, 0x1, P1 ;  /* 0x0000001a1b1a7211 */ /* 0x000fe200008f0eff */
[----:B------:R-:W-:-:S03]  /*19a0*/  IMAD.SHL.U32 R24, R25, 0x8, RZ ;  /* 0x0000000819187824 */ /* 0x000fc600078e00ff */
        /* <DEDUP_REMOVED lines=22> */
[----:B------:R-:W-:Y:S01]  /*1b10*/  @!P2 IMAD.IADD R22, R22, 0x1, -R21 ;  /* 0x000000011616a824 */ /* 0x000fe200078e0a15 */
[----:B------:R-:W-:-:S04]  /*1b20*/  LOP3.LUT R21, R13, R6, RZ, 0x3c, !PT ;  /* 0x000000060d157212 */ /* 0x000fc800078e3cff */
[----:B------:R-:W-:Y:S02]  /*1b30*/  ISETP.GE.U32.AND P1, PT, R22, R7, PT ;  /* 0x000000071600720c */ /* 0x000fe40003f26070 */
[----:B------:R-:W-:Y:S01]  /*1b40*/  ISETP.GE.AND P3, PT, R21, RZ, PT ;  /* 0x000000ff1500720c */ /* 0x000fe20003f66270 */
[----:B------:R-:W-:-:S10]  /*1b50*/  @!P2 VIADD R25, R25, 0x1 ;  /* 0x000000011919a836 */ /* 0x000fd40000000000 */
[----:B------:R-:W-:-:S04]  /*1b60*/  @P1 VIADD R25, R25, 0x1 ;  /* 0x0000000119191836 */ /* 0x000fc80000000000 */
[----:B------:R-:W-:Y:S01]  /*1b70*/  @!P3 IMAD.MOV R25, RZ, RZ, -R25 ;  /* 0x000000ffff19b224 */ /* 0x000fe200078e0a19 */
[----:B---3--:R-:W-:-:S04]  /*1b80*/  DADD R16, R16, R26 ;  /* 0x0000000010107229 */ /* 0x008fc8000000001a */
[----:B------:R-:W-:-:S05]  /*1b90*/  SEL R22, R23, R25, !P0 ;  /* 0x0000001917167207 */ /* 0x000fca0004000000 */
[----:B------:R-:W-:Y:S01]  /*1ba0*/  IMAD.MOV R21, RZ, RZ, -R22 ;  /* 0x000000ffff157224 */ /* 0x000fe200078e0a16 */
[----:B------:R-:W-:Y:S01]  /*1bb0*/  IADD3 R24, P0, PT, R24, UR26, RZ ;  /* 0x0000001a18187c10 */ /* 0x000fe2000ff1e0ff */
[----:B------:R-:W-:Y:S02]  /*1bc0*/  IMAD R22, R22, R3, R3 ;  /* 0x0000000316167224 */ /* 0x000fe400078e0203 */
[----:B------:R-:W-:Y:S01]  /*1bd0*/  IMAD R21, R6, R21, R13 ;  /* 0x0000001506157224 */ /* 0x000fe200078e020d */
[----:B------:R-:W-:Y:S01]  /*1be0*/  DMUL R16, R16, 0.25 ;  /* 0x3fd0000010107828 */ /* 0x000fe20000000000 */
[----:B------:R-:W-:-:S03]  /*1bf0*/  IADD3.X R25, PT, PT, R20, UR27, RZ, P0, !PT ;  /* 0x0000001b14197c10 */ /* 0x000fc600087fe4ff */
[C---:B------:R-:W-:Y:S02]  /*1c00*/  IADD3 R26, P0, PT, R21.reuse, R22, RZ ;  /* 0x00000016151a7210 */ /* 0x040fe40007f1e0ff */
[----:B------:R-:W-:Y:S01]  /*1c10*/  SHF.R.S32.HI R27, RZ, 0x1f, R21 ;  /* 0x0000001fff1b7819 */ /* 0x000fe20000011415 */
[----:B------:R0:W-:Y:S01]  /*1c20*/  STG.E.64 desc[UR8][R24.64+0x8], R16 ;  /* 0x0000081018007986 */ /* 0x0001e2000c101b08 */
[----:B------:R-:W-:Y:S02]  /*1c30*/  IMAD.IADD R21, R21, 0x1, R22 ;  /* 0x0000000115157824 */ /* 0x000fe400078e0216 */
[----:B------:R-:W-:Y:S02]  /*1c40*/  LEA.HI.X.SX32 R27, R22, R27, 0x1, P0 ;  /* 0x0000001b161b7211 */ /* 0x000fe400000f0eff */
[----:B------:R-:W-:Y:S01]  /*1c50*/  IADD3 R22, P1, PT, R26, R3, RZ ;  /* 0x000000031a167210 */ /* 0x000fe20007f3e0ff */
[----:B------:R-:W-:-:S04]  /*1c60*/  IMAD.WIDE R20, R21, 0x8, R14 ;  /* 0x0000000815147825 */ /* 0x000fc800078e020e */
[C---:B0-----:R-:W-:Y:S01]  /*1c70*/  IMAD.SHL.U32 R25, R26.reuse, 0x8, RZ ;  /* 0x000000081a197824 */ /* 0x041fe200078e00ff */
[--C-:B------:R-:W-:Y:S01]  /*1c80*/  SHF.L.U64.HI R24, R26, 0x3, R27.reuse ;  /* 0x000000031a187819 */ /* 0x100fe2000001021b */
[----:B------:R-:W-:Y:S01]  /*1c90*/  IMAD.X R15, R8, 0x1, R27, P1 ;  /* 0x00000001080f7824 */ /* 0x000fe200008e061b */
[----:B------:R-:W2:Y:S02]  /*1ca0*/  LDG.E.64 R20, desc[UR8][R20.64] ;  /* 0x0000000814147981 */ /* 0x000ea4000c1e1b00 */
[----:B------:R-:W-:Y:S02]  /*1cb0*/  IADD3 R16, P0, PT, R25, UR24, RZ ;  /* 0x0000001819107c10 */ /* 0x000fe4000ff1e0ff */
[----:B------:R-:W-:Y:S02]  /*1cc0*/  LEA R14, P1, R22, UR24, 0x3 ;  /* 0x00000018160e7c11 */ /* 0x000fe4000f8218ff */
[----:B------:R-:W-:Y:S02]  /*1cd0*/  IADD3.X R17, PT, PT, R24, UR25, RZ, P0, !PT ;  /* 0x0000001918117c10 */ /* 0x000fe400087fe4ff */
[----:B------:R-:W-:-:S02]  /*1ce0*/  LEA.HI.X R15, R22, UR25, R15, 0x3, P1 ;  /* 0x00000019160f7c11 */ /* 0x000fc400088f1c0f */
[----:B------:R-:W-:Y:S01]  /*1cf0*/  IADD3 R26, P0, PT, R26, -R3, RZ ;  /* 0x800000031a1a7210 */ /* 0x000fe20007f1e0ff */
[----:B------:R0:W2:Y:S04]  /*1d00*/  LDG.E.64 R22, desc[UR8][R16.64+0x10] ;  /* 0x0000100810167981 */ /* 0x0000a8000c1e1b00 */
[----:B------:R-:W-:Y:S01]  /*1d10*/  IMAD.X R27, R27, 0x1, ~R8, P0 ;  /* 0x000000011b1b7824 */ /* 0x000fe200000e0e08 */
[----:B------:R-:W3:Y:S01]  /*1d20*/  LDG.E.64 R14, desc[UR8][R14.64+0x8] ;  /* 0x000008080e0e7981 */ /* 0x000ee2000c1e1b00 */
[----:B0-----:R-:W-:-:S04]  /*1d30*/  LEA R16, P0, R26, UR24, 0x3 ;  /* 0x000000181a107c11 */ /* 0x001fc8000f8018ff */
[----:B------:R-:W-:-:S06]  /*1d40*/  LEA.HI.X R17, R26, UR25, R27, 0x3, P0 ;  /* 0x000000191a117c11 */ /* 0x000fcc00080f1c1b */
[----:B------:R-:W4:Y:S01]  /*1d50*/  LDG.E.64 R16, desc[UR8][R16.64+0x8] ;  /* 0x0000080810107981 */ /* 0x000f22000c1e1b00 */
[----:B------:R-:W-:Y:S02]  /*1d60*/  VIADD R19, R19, 0x4 ;  /* 0x0000000413137836 */ /* 0x000fe40000000000 */
[C---:B------:R-:W-:Y:S02]  /*1d70*/  IMAD R11, R10.reuse, 0x4, R11 ;  /* 0x000000040a0b7824 */ /* 0x040fe400078e020b */
[C---:B------:R-:W-:Y:S02]  /*1d80*/  IMAD R18, R10.reuse, 0x4, R18 ;  /* 0x000000040a127824 */ /* 0x040fe400078e0212 */
[C---:B------:R-:W-:Y:S02]  /*1d90*/  IMAD R12, R10.reuse, 0x4, R12 ;  /* 0x000000040a0c7824 */ /* 0x040fe400078e020c */
[----:B------:R-:W-:Y:S01]  /*1da0*/  IMAD R13, R10, 0x4, R13 ;  /* 0x000000040a0d7824 */ /* 0x000fe200078e020d */
[----:B--2---:R-:W-:-:S08]  /*1db0*/  DADD R20, R22, R20 ;  /* 0x0000000016147229 */ /* 0x004fd00000000014 */
[----:B---3--:R-:W-:-:S08]  /*1dc0*/  DADD R14, R20, R14 ;  /* 0x00000000140e7229 */ /* 0x008fd0000000000e */
[----:B----4-:R-:W-:Y:S01]  /*1dd0*/  DADD R14, R14, R16 ;  /* 0x000000000e0e7229 */ /* 0x010fe20000000010 */
[----:B------:R-:W-:-:S04]  /*1de0*/  IADD3 R16, P0, PT, R25, UR26, RZ ;  /* 0x0000001a19107c10 */ /* 0x000fc8000ff1e0ff */
[----:B------:R-:W-:-:S03]  /*1df0*/  IADD3.X R17, PT, PT, R24, UR27, RZ, P0, !PT ;  /* 0x0000001b18117c10 */ /* 0x000fc600087fe4ff */
[----:B------:R-:W-:Y:S01]  /*1e00*/  DMUL R14, R14, 0.25 ;  /* 0x3fd000000e0e7828 */ /* 0x000fe20000000000 */
[----:B------:R-:W-:-:S06]  /*1e10*/  ISETP.NE.AND P0, PT, R19, RZ, PT ;  /* 0x000000ff1300720c */ /* 0x000fcc0003f05270 */
[----:B------:R1:W-:Y:S07]  /*1e20*/  STG.E.64 desc[UR8][R16.64+0x8], R14 ;  /* 0x0000080e10007986 */ /* 0x0003ee000c101b08 */
[----:B------:R-:W-:Y:S05]  /*1e30*/  @P0 BRA `(.L_x_4) ;  /* 0xfffffff000f40947 */ /* 0x000fea000383ffff */
.L_x_3:
[----:B------:R-:W-:-:S13]  /*1e40*/  LOP3.LUT P0, R4, R4, 0x3, RZ, 0xc0, !PT ;  /* 0x0000000304047812 */ /* 0x000fda000780c0ff */
[----:B------:R-:W-:Y:S05]  /*1e50*/  @!P0 EXIT ;  /* 0x000000000000894d */ /* 0x000fea0003800000 */
[----:B------:R-:W0:Y:S01]  /*1e60*/  LDC R7, c[0x0][0x39c] ;  /* 0x0000e700ff077b82 */ /* 0x000e220000000800 */
[----:B------:R-:W-:Y:S02]  /*1e70*/  ISETP.NE.AND P1, PT, R4, 0x1, PT ;  /* 0x000000010400780c */ /* 0x000fe40003f25270 */
[----:B0-----:R-:W-:-:S04]  /*1e80*/  LOP3.LUT R7, R7, 0x1, RZ, 0xc0, !PT ;  /* 0x0000000107077812 */ /* 0x001fc800078ec0ff */
[----:B------:R-:W-:-:S07]  /*1e90*/  ISETP.NE.U32.AND P0, PT, R7, 0x1, PT ;  /* 0x000000010700780c */ /* 0x000fce0003f05070 */
[----:B------:R-:W-:Y:S06]  /*1ea0*/  @!P1 BRA `(.L_x_5) ;  /* 0x0000000400a89947 */ /* 0x000fec0003800000 */
[-C--:B------:R-:W-:Y:S01]  /*1eb0*/  IABS R23, R6.reuse ;  /* 0x0000000600177213 */ /* 0x080fe20000000000 */
[----:B------:R-:W-:Y:S01]  /*1ec0*/  IMAD R7, R0, R5, R2 ;  /* 0x0000000500077224 */ /* 0x000fe200078e0202 */
[-C--:B------:R-:W-:Y:S01]  /*1ed0*/  IABS R12, R6.reuse ;  /* 0x00000006000c7213 */ /* 0x080fe20000000000 */
[----:B------:R-:W0:Y:S01]  /*1ee0*/  LDCU.128 UR24, c[0x0][0x380] ;  /* 0x00007000ff1877ac */ /* 0x000e220008000c00 */
[----:B------:R-:W2:Y:S01]  /*1ef0*/  I2F.RP R4, R23 ;  /* 0x0000001700047306 */ /* 0x000ea20000209400 */
[----:B------:R-:W-:Y:S02]  /*1f00*/  LOP3.LUT R21, RZ, R6, RZ, 0x33, !PT ;  /* 0x00000006ff157212 */ /* 0x000fe400078e33ff */
[----:B------:R-:W-:-:S05]  /*1f10*/  IMAD.MOV R20, RZ, RZ, -R12 ;  /* 0x000000ffff147224 */ /* 0x000fca00078e0a0c */
[----:B--2---:R-:W2:Y:S02]  /*1f20*/  MUFU.RCP R4, R4 ;  /* 0x0000000400047308 */ /* 0x004ea40000001000 */
[----:B--2---:R-:W-:-:S06]  /*1f30*/  VIADD R8, R4, 0xffffffe ;  /* 0x0ffffffe04087836 */ /* 0x004fcc0000000000 */
[----:B------:R2:W3:Y:S02]  /*1f40*/  F2I.FTZ.U32.TRUNC.NTZ R9, R8 ;  /* 0x0000000800097305 */ /* 0x0004e4000021f000 */
[----:B--2---:R-:W-:Y:S02]  /*1f50*/  IMAD.MOV.U32 R8, RZ, RZ, RZ ;  /* 0x000000ffff087224 */ /* 0x004fe400078e00ff */
[----:B---3--:R-:W-:-:S04]  /*1f60*/  IMAD.MOV R10, RZ, RZ, -R9 ;  /* 0x000000ffff0a7224 */ /* 0x008fc800078e0a09 */
[----:B------:R-:W-:Y:S01]  /*1f70*/  IMAD R11, R10, R23, RZ ;  /* 0x000000170a0b7224 */ /* 0x000fe200078e02ff */
[----:B------:R-:W-:-:S03]  /*1f80*/  IABS R10, R7 ;  /* 0x00000007000a7213 */ /* 0x000fc60000000000 */
[----:B------:R-:W-:-:S04]  /*1f90*/  IMAD.HI.U32 R22, R9, R11, R8 ;  /* 0x0000000b09167227 */ /* 0x000fc800078e0008 */
[----:B------:R-:W-:-:S04]  /*1fa0*/  IMAD.MOV.U32 R11, RZ, RZ, R10 ;  /* 0x000000ffff0b7224 */ /* 0x000fc800078e000a */
[----:B------:R-:W-:-:S04]  /*1fb0*/  IMAD.HI.U32 R9, R22, R11, RZ ;  /* 0x0000000b16097227 */ /* 0x000fc800078e00ff */
[----:B------:R-:W-:Y:S02]  /*1fc0*/  IMAD R4, R9, R20, R11 ;  /* 0x0000001409047224 */ /* 0x000fe400078e020b */
[----:B------:R-:W2:Y:S03]  /*1fd0*/  LDC.64 R10, c[0x0][0x380] ;  /* 0x0000e000ff0a7b82 */ /* 0x000ea60000000a00 */
[----:B------:R-:W-:-:S13]  /*1fe0*/  ISETP.GT.U32.AND P2, PT, R23, R4, PT ;  /* 0x000000041700720c */ /* 0x000fda0003f44070 */
[----:B------:R-:W-:Y:S02]  /*1ff0*/  @!P2 IMAD.IADD R4, R4, 0x1, -R23 ;  /* 0x000000010404a824 */ /* 0x000fe400078e0a17 */
[----:B------:R-:W-:-:S03]  /*2000*/  @!P2 VIADD R9, R9, 0x1 ;  /* 0x000000010909a836 */ /* 0x000fc60000000000 */
[----:B------:R-:W-:Y:S02]  /*2010*/  ISETP.GE.U32.AND P1, PT, R4, R23, PT ;  /* 0x000000170400720c */ /* 0x000fe40003f26070 */
[----:B------:R-:W-:-:S04]  /*2020*/  LOP3.LUT R4, R7, R6, RZ, 0x3c, !PT ;  /* 0x0000000607047212 */ /* 0x000fc800078e3cff */
[----:B------:R-:W-:-:S07]  /*2030*/  ISETP.GE.AND P3, PT, R4, RZ, PT ;  /* 0x000000ff0400720c */ /* 0x000fce0003f66270 */
[----:B------:R-:W-:Y:S01]  /*2040*/  @P1 VIADD R9, R9, 0x1 ;  /* 0x0000000109091836 */ /* 0x000fe20000000000 */
[----:B------:R-:W-:-:S05]  /*2050*/  ISETP.NE.AND P1, PT, R6, RZ, PT ;  /* 0x000000ff0600720c */ /* 0x000fca0003f25270 */
[----:B------:R-:W-:-:S05]  /*2060*/  @!P3 IMAD.MOV R9, RZ, RZ, -R9 ;  /* 0x000000ffff09b224 */ /* 0x000fca00078e0a09 */
[----:B------:R-:W-:-:S05]  /*2070*/  SEL R4, R21, R9, !P1 ;  /* 0x0000000915047207 */ /* 0x000fca0004800000 */
[----:B------:R-:W-:Y:S02]  /*2080*/  IMAD.MOV R8, RZ, RZ, -R4 ;  /* 0x000000ffff087224 */ /* 0x000fe400078e0a04 */
[----:B------:R-:W-:Y:S02]  /*2090*/  IMAD R9, R4, R3, R3 ;  /* 0x0000000304097224 */ /* 0x000fe400078e0203 */
[----:B------:R-:W-:-:S04]  /*20a0*/  IMAD R8, R6, R8, R7 ;  /* 0x0000000806087224 */ /* 0x000fc800078e0207 */
[C---:B------:R-:W-:Y:S01]  /*20b0*/  IMAD.IADD R13, R8.reuse, 0x1, R9 ;  /* 0x00000001080d7824 */ /* 0x040fe200078e0209 */
[----:B------:R-:W-:Y:S02]  /*20c0*/  IADD3 R26, P2, PT, R8, R9, RZ ;  /* 0x00000009081a7210 */ /* 0x000fe40007f5e0ff */
[----:B-1----:R-:W-:Y:S01]  /*20d0*/  SHF.R.S32.HI R16, RZ, 0x1f, R8 ;  /* 0x0000001fff107819 */ /* 0x002fe20000011408 */
[----:B--2---:R-:W-:Y:S01]  /*20e0*/  IMAD.WIDE R12, R13, 0x8, R10 ;  /* 0x000000080d0c7825 */ /* 0x004fe200078e020a */
[C---:B------:R-:W-:Y:S02]  /*20f0*/  IADD3 R17, P3, PT, R26.reuse, R3, RZ ;  /* 0x000000031a117210 */ /* 0x040fe40007f7e0ff */
[----:B------:R-:W-:Y:S01]  /*2100*/  LEA.HI.X.SX32 R16, R9, R16, 0x1, P2 ;  /* 0x0000001009107211 */ /* 0x000fe200010f0eff */
[C---:B------:R-:W-:Y:S01]  /*2110*/  IMAD.SHL.U32 R4, R26.reuse, 0x8, RZ ;  /* 0x000000081a047824 */ /* 0x040fe200078e00ff */
[----:B------:R-:W-:Y:S01]  /*2120*/  SHF.R.S32.HI R9, RZ, 0x1f, R3 ;  /* 0x0000001fff097819 */ /* 0x000fe20000011403 */
[----:B------:R-:W2:Y:S01]  /*2130*/  LDG.E.64 R12, desc[UR8][R12.64] ;  /* 0x000000080c0c7981 */ /* 0x000ea2000c1e1b00 */
[----:B------:R-:W-:-:S02]  /*2140*/  SHF.L.U64.HI R8, R26, 0x3, R16 ;  /* 0x000000031a087819 */ /* 0x000fc40000010210 */
[----:B0-----:R-:W-:Y:S01]  /*2150*/  IADD3 R14, P2, PT, R4, UR24, RZ ;  /* 0x00000018040e7c10 */ /* 0x001fe2000ff5e0ff */
[----:B------:R-:W-:-:S03]  /*2160*/  IMAD.X R24, R9, 0x1, R16, P3 ;  /* 0x0000000109187824 */ /* 0x000fc600018e0610 */
[----:B------:R-:W-:Y:S02]  /*2170*/  IADD3.X R15, PT, PT, R8, UR25, RZ, P2, !PT ;  /* 0x00000019080f7c10 */ /* 0x000fe400097fe4ff */
[C---:B------:R-:W-:Y:S02]  /*2180*/  LEA R18, P2, R17.reuse, UR24, 0x3 ;  /* 0x0000001811127c11 */ /* 0x040fe4000f8418ff */
[----:B------:R-:W-:Y:S02]  /*2190*/  IADD3 R26, P3, PT, R26, -R3, RZ ;  /* 0x800000031a1a7210 */ /* 0x000fe40007f7e0ff */
[----:B------:R-:W2:Y:S01]  /*21a0*/  LDG.E.64 R14, desc[UR8][R14.64+0x10] ;  /* 0x000010080e0e7981 */ /* 0x000ea2000c1e1b00 */
[----:B------:R-:W-:Y:S02]  /*21b0*/  LEA.HI.X R19, R17, UR25, R24, 0x3, P2 ;  /* 0x0000001911137c11 */ /* 0x000fe400090f1c18 */
[----:B------:R-:W-:Y:S01]  /*21c0*/  IMAD.X R17, R16, 0x1, ~R9, P3 ;  /* 0x0000000110117824 */ /* 0x000fe200018e0e09 */
[----:B------:R-:W-:-:S03]  /*21d0*/  LEA R16, P2, R26, UR24, 0x3 ;  /* 0x000000181a107c11 */ /* 0x000fc6000f8418ff */
[----:B------:R-:W3:Y:S01]  /*21e0*/  LDG.E.64 R18, desc[UR8][R18.64+0x8] ;  /* 0x0000080812127981 */ /* 0x000ee2000c1e1b00 */
[----:B------:R-:W-:-:S06]  /*21f0*/  LEA.HI.X R17, R26, UR25, R17, 0x3, P2 ;  /* 0x000000191a117c11 */ /* 0x000fcc00090f1c11 */
[----:B------:R-:W4:Y:S01]  /*2200*/  LDG.E.64 R16, desc[UR8][R16.64+0x8] ;  /* 0x0000080810107981 */ /* 0x000f22000c1e1b00 */
[----:B------:R-:W-:-:S05]  /*2210*/  IMAD.IADD R7, R0, 0x1, R7 ;  /* 0x0000000100077824 */ /* 0x000fca00078e0207 */
        /* <DEDUP_REMOVED lines=9> */
[----:B------:R-:W-:-:S06]  /*22b0*/  @P2 VIADD R25, R25, 0x1 ;  /* 0x0000000119192836 */ /* 0x000fcc0000000000 */
[----:B------:R-:W-:-:S05]  /*22c0*/  @!P4 IMAD.MOV R25, RZ, RZ, -R25 ;  /* 0x000000ffff19c224 */ /* 0x000fca00078e0a19 */
[----:B------:R-:W-:Y:S01]  /*22d0*/  SEL R20, R21, R25, !P1 ;  /* 0x0000001915147207 */ /* 0x000fe20004800000 */
[----:B--2---:R-:W-:-:S04]  /*22e0*/  DADD R12, R14, R12 ;  /* 0x000000000e0c7229 */ /* 0x004fc8000000000c */
[----:B------:R-:W-:Y:S02]  /*22f0*/  IMAD.MOV R14, RZ, RZ, -R20 ;  /* 0x000000ffff0e7224 */ /* 0x000fe400078e0a14 */
[----:B------:R-:W-:Y:S02]  /*2300*/  IMAD R15, R20, R3, R3 ;  /* 0x00000003140f7224 */ /* 0x000fe400078e0203 */
[----:B------:R-:W-:Y:S01]  /*2310*/  IMAD R14, R6, R14, R7 ;  /* 0x0000000e060e7224 */ /* 0x000fe200078e0207 */
[----:B---3--:R-:W-:-:S04]  /*2320*/  DADD R12, R12, R18 ;  /* 0x000000000c0c7229 */ /* 0x008fc80000000012 */
[----:B------:R-:W-:Y:S02]  /*2330*/  IADD3 R18, P1, PT, R14, R15, RZ ;  /* 0x0000000f0e127210 */ /* 0x000fe40007f3e0ff */
[----:B------:R-:W-:Y:S02]  /*2340*/  SHF.R.S32.HI R20, RZ, 0x1f, R14 ;  /* 0x0000001fff147819 */ /* 0x000fe4000001140e */
[----:B----4-:R-:W-:Y:S01]  /*2350*/  DADD R16, R12, R16 ;  /* 0x000000000c107229 */ /* 0x010fe20000000010 */
[----:B------:R-:W-:Y:S01]  /*2360*/  IMAD.SHL.U32 R7, R18, 0x8, RZ ;  /* 0x0000000812077824 */ /* 0x000fe200078e00ff */
[----:B------:R-:W-:Y:S02]  /*2370*/  LEA.HI.X.SX32 R20, R15, R20, 0x1, P1 ;  /* 0x000000140f147211 */ /* 0x000fe400008f0eff */
[----:B------:R-:W-:Y:S01]  /*2380*/  IADD3 R12, P1, PT, R4, UR26, RZ ;  /* 0x0000001a040c7c10 */ /* 0x000fe2000ff3e0ff */
[----:B------:R-:W-:Y:S01]  /*2390*/  IMAD.IADD R15, R14, 0x1, R15 ;  /* 0x000000010e0f7824 */ /* 0x000fe200078e020f */
[----:B------:R-:W-:-:S02]  /*23a0*/  SHF.L.U64.HI R4, R18, 0x3, R20 ;  /* 0x0000000312047819 */ /* 0x000fc40000010214 */
[----:B------:R-:W-:Y:S01]  /*23b0*/  IADD3 R14, P2, PT, R7, UR24, RZ ;  /* 0x00000018070e7c10 */ /* 0x000fe2000ff5e0ff */
[----:B------:R-:W-:Y:S01]  /*23c0*/  DMUL R16, R16, 0.25 ;  /* 0x3fd0000010107828 */ /* 0x000fe20000000000 */
[----:B------:R-:W-:Y:S01]  /*23d0*/  IADD3.X R13, PT, PT, R8, UR27, RZ, P1, !PT ;  /* 0x0000001b080d7c10 */ /* 0x000fe20008ffe4ff */
[----:B------:R-:W-:Y:S01]  /*23e0*/  IMAD.WIDE R10, R15, 0x8, R10 ;  /* 0x000000080f0a7825 */ /* 0x000fe200078e020a */
[----:B------:R-:W-:Y:S02]  /*23f0*/  IADD3 R19, P1, PT, R18, R3, RZ ;  /* 0x0000000312137210 */ /* 0x000fe40007f3e0ff */
[----:B------:R-:W-:-:S03]  /*2400*/  IADD3.X R15, PT, PT, R4, UR25, RZ, P2, !PT ;  /* 0x00000019040f7c10 */ /* 0x000fc600097fe4ff */
[----:B------:R-:W-:Y:S01]  /*2410*/  IMAD.X R24, R9, 0x1, R20, P1 ;  /* 0x0000000109187824 */ /* 0x000fe200008e0614 */
[----:B------:R-:W-:Y:S01]  /*2420*/  LEA R22, P1, R19, UR24, 0x3 ;  /* 0x0000001813167c11 */ /* 0x000fe2000f8218ff */
[----:B------:R0:W-:Y:S01]  /*2430*/  STG.E.64 desc[UR8][R12.64+0x8], R16 ;  /* 0x000008100c007986 */ /* 0x0001e2000c101b08 */
[----:B------:R-:W-:-:S03]  /*2440*/  IADD3 R8, P2, PT, R18, -R3, RZ ;  /* 0x8000000312087210 */ /* 0x000fc60007f5e0ff */
[----:B------:R-:W2:Y:S01]  /*2450*/  LDG.E.64 R10, desc[UR8][R10.64] ;  /* 0x000000080a0a7981 */ /* 0x000ea2000c1e1b00 */
[----:B------:R-:W-:-:S03]  /*2460*/  LEA.HI.X R23, R19, UR25, R24, 0x3, P1 ;  /* 0x0000001913177c11 */ /* 0x000fc600088f1c18 */
[----:B------:R-:W2:Y:S01]  /*2470*/  LDG.E.64 R14, desc[UR8][R14.64+0x10] ;  /* 0x000010080e0e7981 */ /* 0x000ea2000c1e1b00 */
[----:B------:R-:W-:Y:S01]  /*2480*/  IMAD.X R9, R20, 0x1, ~R9, P2 ;  /* 0x0000000114097824 */ /* 0x000fe200010e0e09 */
[C---:B------:R-:W-:Y:S02]  /*2490*/  LEA R18, P1, R8.reuse, UR24, 0x3 ;  /* 0x0000001808127c11 */ /* 0x040fe4000f8218ff */
[----:B------:R-:W3:Y:S02]  /*24a0*/  LDG.E.64 R22, desc[UR8][R22.64+0x8] ;  /* 0x0000080816167981 */ /* 0x000ee4000c1e1b00 */
[----:B------:R-:W-:-:S05]  /*24b0*/  LEA.HI.X R19, R8, UR25, R9, 0x3, P1 ;  /* 0x0000001908137c11 */ /* 0x000fca00088f1c09 */
[----:B0-----:R-:W4:Y:S01]  /*24c0*/  LDG.E.64 R12, desc[UR8][R18.64+0x8] ;  /* 0x00000808120c7981 */ /* 0x001f22000c1e1b00 */
[----:B------:R-:W-:Y:S01]  /*24d0*/  VIADD R5, R5, 0x2 ;  /* 0x0000000205057836 */ /* 0x000fe20000000000 */
[----:B--2---:R-:W-:-:S08]  /*24e0*/  DADD R8, R14, R10 ;  /* 0x000000000e087229 */ /* 0x004fd0000000000a */
[----:B---3--:R-:W-:Y:S01]  /*24f0*/  DADD R8, R8, R22 ;  /* 0x0000000008087229 */ /* 0x008fe20000000016 */
[----:B------:R-:W-:-:S07]  /*2500*/  IADD3 R10, P1, PT, R7, UR26, RZ ;  /* 0x0000001a070a7c10 */ /* 0x000fce000ff3e0ff */
[----:B----4-:R-:W-:Y:S01]  /*2510*/  DADD R8, R8, R12 ;  /* 0x0000000008087229 */ /* 0x010fe2000000000c */
[----:B------:R-:W-:-:S07]  /*2520*/  IADD3.X R11, PT, PT, R4, UR27, RZ, P1, !PT ;  /* 0x0000001b040b7c10 */ /* 0x000fce0008ffe4ff */
[----:B------:R-:W-:-:S07]  /*2530*/  DMUL R8, R8, 0.25 ;  /* 0x3fd0000008087828 */ /* 0x000fce0000000000 */
[----:B------:R0:W-:Y:S04]  /*2540*/  STG.E.64 desc[UR8][R10.64+0x8], R8 ;  /* 0x000008080a007986 */ /* 0x0001e8000c101b08 */
.L_x_5:
[----:B------:R-:W-:Y:S05]  /*2550*/  @!P0 EXIT ;  /* 0x000000000000894d */ /* 0x000fea0003800000 */
[-C--:B------:R-:W-:Y:S01]  /*2560*/  IABS R7, R6.reuse ;  /* 0x0000000600077213 */ /* 0x080fe20000000000 */
[----:B0-----:R-:W-:Y:S01]  /*2570*/  IMAD R11, R0, R5, R2 ;  /* 0x00000005000b7224 */ /* 0x001fe200078e0202 */
[----:B------:R-:W-:Y:S01]  /*2580*/  IABS R0, R6 ;  /* 0x0000000600007213 */ /* 0x000fe20000000000 */
[----:B------:R-:W0:Y:S01]  /*2590*/  LDCU.128 UR24, c[0x0][0x380] ;  /* 0x00007000ff1877ac */ /* 0x000e220008000c00 */
[----:B------:R-:W2:Y:S01]  /*25a0*/  I2F.RP R4, R7 ;  /* 0x0000000700047306 */ /* 0x000ea20000209400 */
[----:B-1----:R-:W-:Y:S02]  /*25b0*/  SHF.R.S32.HI R16, RZ, 0x1f, R3 ;  /* 0x0000001fff107819 */ /* 0x002fe40000011403 */
[----:B------:R-:W-:-:S05]  /*25c0*/  IABS R2, R11 ;  /* 0x0000000b00027213 */ /* 0x000fca0000000000 */
[----:B--2---:R-:W1:Y:S02]  /*25d0*/  MUFU.RCP R4, R4 ;  /* 0x0000000400047308 */ /* 0x004e640000001000 */
[----:B-1----:R-:W-:-:S06]  /*25e0*/  VIADD R8, R4, 0xffffffe ;  /* 0x0ffffffe04087836 */ /* 0x002fcc0000000000 */
[----:B------:R1:W2:Y:S02]  /*25f0*/  F2I.FTZ.U32.TRUNC.NTZ R9, R8 ;  /* 0x0000000800097305 */ /* 0x0002a4000021f000 */
[----:B-1----:R-:W-:Y:S02]  /*2600*/  IMAD.MOV.U32 R8, RZ, RZ, RZ ;  /* 0x000000ffff087224 */ /* 0x002fe400078e00ff */
[----:B--2---:R-:W-:-:S04]  /*2610*/  IMAD.MOV R10, RZ, RZ, -R9 ;  /* 0x000000ffff0a7224 */ /* 0x004fc800078e0a09 */
[----:B------:R-:W-:Y:S02]  /*2620*/  IMAD R5, R10, R7, RZ ;  /* 0x000000070a057224 */ /* 0x000fe400078e02ff */
[----:B------:R-:W-:Y:S02]  /*2630*/  IMAD.MOV R10, RZ, RZ, -R0 ;  /* 0x000000ffff0a7224 */ /* 0x000fe400078e0a00 */
[----:B------:R-:W-:-:S04]  /*2640*/  IMAD.HI.U32 R0, R9, R5, R8 ;  /* 0x0000000509007227 */ /* 0x000fc800078e0008 */
[----:B------:R-:W-:Y:S02]  /*2650*/  IMAD.MOV.U32 R5, RZ, RZ, R2 ;  /* 0x000000ffff057224 */ /* 0x000fe400078e0002 */
[----:B------:R-:W-:Y:S02]  /*2660*/  IMAD.MOV.U32 R2, RZ, RZ, R10 ;  /* 0x000000ffff027224 */ /* 0x000fe400078e000a */
[----:B------:R-:W-:-:S04]  /*2670*/  IMAD.HI.U32 R0, R0, R5, RZ ;  /* 0x0000000500007227 */ /* 0x000fc800078e00ff */
[----:B------:R-:W-:Y:S02]  /*2680*/  IMAD R2, R0, R2, R5 ;  /* 0x0000000200027224 */ /* 0x000fe400078e0205 */
[----:B------:R-:W1:Y:S03]  /*2690*/  LDC.64 R4, c[0x0][0x380] ;  /* 0x0000e000ff047b82 */ /* 0x000e660000000a00 */
[----:B------:R-:W-:-:S13]  /*26a0*/  ISETP.GT.U32.AND P1, PT, R7, R2, PT ;  /* 0x000000020700720c */ /* 0x000fda0003f24070 */
[----:B------:R-:W-:Y:S02]  /*26b0*/  @!P1 IMAD.IADD R2, R2, 0x1, -R7 ;  /* 0x0000000102029824 */ /* 0x000fe400078e0a07 */
[----:B------:R-:W-:Y:S01]  /*26c0*/  @!P1 VIADD R0, R0, 0x1 ;  /* 0x0000000100009836 */ /* 0x000fe20000000000 */
[----:B------:R-:W-:Y:S02]  /*26d0*/  ISETP.NE.AND P1, PT, R6, RZ, PT ;  /* 0x000000ff0600720c */ /* 0x000fe40003f25270 */
[----:B------:R-:W-:Y:S02]  /*26e0*/  ISETP.GE.U32.AND P0, PT, R2, R7, PT ;  /* 0x000000070200720c */ /* 0x000fe40003f06070 */
[----:B------:R-:W-:-:S04]  /*26f0*/  LOP3.LUT R2, R11, R6, RZ, 0x3c, !PT ;  /* 0x000000060b027212 */ /* 0x000fc800078e3cff */
[----:B------:R-:W-:-:S07]  /*2700*/  ISETP.GE.AND P2, PT, R2, RZ, PT ;  /* 0x000000ff0200720c */ /* 0x000fce0003f46270 */
[----:B------:R-:W-:-:S06]  /*2710*/  @P0 VIADD R0, R0, 0x1 ;  /* 0x0000000100000836 */ /* 0x000fcc0000000000 */
[----:B------:R-:W-:Y:S01]  /*2720*/  @!P2 IMAD.MOV R0, RZ, RZ, -R0 ;  /* 0x000000ffff00a224 */ /* 0x000fe200078e0a00 */
[----:B------:R-:W-:-:S05]  /*2730*/  @!P1 LOP3.LUT R0, RZ, R6, RZ, 0x33, !PT ;  /* 0x00000006ff009212 */ /* 0x000fca00078e33ff */
[----:B------:R-:W-:-:S04]  /*2740*/  IMAD.MOV R7, RZ, RZ, -R0 ;  /* 0x000000ffff077224 */ /* 0x000fc800078e0a00 */
[----:B------:R-:W-:Y:S02]  /*2750*/  IMAD R6, R6, R7, R11 ;  /* 0x0000000706067224 */ /* 0x000fe400078e020b */
[----:B------:R-:W-:-:S03]  /*2760*/  IMAD R7, R0, R3, R3 ;  /* 0x0000000300077224 */ /* 0x000fc600078e0203 */
[----:B------:R-:W-:Y:S02]  /*2770*/  SHF.R.S32.HI R0, RZ, 0x1f, R6 ;  /* 0x0000001fff007819 */ /* 0x000fe40000011406 */
[----:B------:R-:W-:-:S04]  /*2780*/  IADD3 R14, P0, PT, R6, R7, RZ ;  /* 0x00000007060e7210 */ /* 0x000fc80007f1e0ff */
[----:B------:R-:W-:Y:S01]  /*2790*/  LEA.HI.X.SX32 R15, R7, R0, 0x1, P0 ;  /* 0x00000000070f7211 */ /* 0x000fe200000f0eff */
[C---:B------:R-:W-:Y:S01]  /*27a0*/  IMAD.SHL.U32 R0, R14.reuse, 0x8, RZ ;  /* 0x000000080e007824 */ /* 0x040fe200078e00ff */
[----:B------:R-:W-:Y:S01]  /*27b0*/  IADD3 R8, P1, PT, R14, R3, RZ ;  /* 0x000000030e087210 */ /* 0x000fe20007f3e0ff */
[----:B------:R-:W-:Y:S01]  /*27c0*/  IMAD.IADD R7, R6, 0x1, R7 ;  /* 0x0000000106077824 */ /* 0x000fe200078e0207 */
[----:B------:R-:W-:Y:S02]  /*27d0*/  SHF.L.U64.HI R12, R14, 0x3, R15 ;  /* 0x000000030e0c7819 */ /* 0x000fe4000001020f */
[----:B0-----:R-:W-:Y:S01]  /*27e0*/  IADD3 R10, P0, PT, R0, UR24, RZ ;  /* 0x00000018000a7c10 */ /* 0x001fe2000ff1e0ff */
[----:B-1----:R-:W-:-:S03]  /*27f0*/  IMAD.WIDE R4, R7, 0x8, R4 ;  /* 0x0000000807047825 */ /* 0x002fc600078e0204 */
[----:B------:R-:W-:Y:S01]  /*2800*/  IADD3.X R11, PT, PT, R12, UR25, RZ, P0, !PT ;  /* 0x000000190c0b7c10 */ /* 0x000fe200087fe4ff */
[----:B------:R-:W-:Y:S01]  /*2810*/  IMAD.X R13, R16, 0x1, R15, P1 ;  /* 0x00000001100d7824 */ /* 0x000fe200008e060f */
[----:B------:R-:W-:Y:S01]  /*2820*/  LEA R2, P0, R8, UR24, 0x3 ;  /* 0x0000001808027c11 */ /* 0x000fe2000f8018ff */
[----:B------:R-:W2:Y:S01]  /*2830*/  LDG.E.64 R4, desc[UR8][R4.64] ;  /* 0x0000000804047981 */ /* 0x000ea2000c1e1b00 */
[----:B------:R-:W-:-:S03]  /*2840*/  IADD3 R9, P1, PT, R14, -R3, RZ ;  /* 0x800000030e097210 */ /* 0x000fc60007f3e0ff */
[----:B------:R-:W2:Y:S01]  /*2850*/  LDG.E.64 R6, desc[UR8][R10.64+0x10] ;  /* 0x000010080a067981 */ /* 0x000ea2000c1e1b00 */
[----:B------:R-:W-:Y:S01]  /*2860*/  LEA.HI.X R3, R8, UR25, R13, 0x3, P0 ;  /* 0x0000001908037c11 */ /* 0x000fe200080f1c0d */
[----:B------:R-:W-:Y:S01]  /*2870*/  IMAD.X R14, R15, 0x1, ~R16, P1 ;  /* 0x000000010f0e7824 */ /* 0x000fe200008e0e10 */
[----:B------:R-:W-:-:S04]  /*2880*/  LEA R8, P0, R9, UR24, 0x3 ;  /* 0x0000001809087c11 */ /* 0x000fc8000f8018ff */
[----:B------:R-:W3:Y:S01]  /*2890*/  LDG.E.64 R2, desc[UR8][R2.64+0x8] ;  /* 0x0000080802027981 */ /* 0x000ee2000c1e1b00 */
[----:B------:R-:W-:-:S06]  /*28a0*/  LEA.HI.X R9, R9, UR25, R14, 0x3, P0 ;  /* 0x0000001909097c11 */ /* 0x000fcc00080f1c0e */
[----:B------:R-:W4:Y:S01]  /*28b0*/  LDG.E.64 R8, desc[UR8][R8.64+0x8] ;  /* 0x0000080808087981 */ /* 0x000f22000c1e1b00 */
[----:B--2---:R-:W-:Y:S01]  /*28c0*/  DADD R6, R6, R4 ;  /* 0x0000000006067229 */ /* 0x004fe20000000004 */
[----:B------:R-:W-:-:S04]  /*28d0*/  IADD3 R4, P0, PT, R0, UR26, RZ ;  /* 0x0000001a00047c10 */ /* 0x000fc8000ff1e0ff */
[----:B------:R-:W-:-:S03]  /*28e0*/  IADD3.X R5, PT, PT, R12, UR27, RZ, P0, !PT ;  /* 0x0000001b0c057c10 */ /* 0x000fc600087fe4ff */
[----:B---3--:R-:W-:-:S08]  /*28f0*/  DADD R6, R6, R2 ;  /* 0x0000000006067229 */ /* 0x008fd00000000002 */
[----:B----4-:R-:W-:-:S08]  /*2900*/  DADD R6, R6, R8 ;  /* 0x0000000006067229 */ /* 0x010fd00000000008 */
[----:B------:R-:W-:-:S07]  /*2910*/  DMUL R6, R6, 0.25 ;  /* 0x3fd0000006067828 */ /* 0x000fce0000000000 */
[----:B------:R-:W-:Y:S01]  /*2920*/  STG.E.64 desc[UR8][R4.64+0x8], R6 ;  /* 0x0000080604007986 */ /* 0x000fe2000c101b08 */
[----:B------:R-:W-:Y:S05]  /*2930*/  EXIT ;  /* 0x000000000000794d */ /* 0x000fea0003800000 */
.L_x_2:
[----:B------:R-:W-:-:S04]  /*2940*/  ISETP.LT.AND P0, PT, R2, UR10, PT ;  /* 0x0000000a02007c0c */ /* 0x000fc8000bf01270 */
[----:B------:R-:W-:-:S13]  /*2950*/  ISETP.LE.OR P0, PT, R2, UR12, !P0 ;  /* 0x0000000c02007c0c */ /* 0x000fda000c703670 */
[----:B------:R-:W-:Y:S05]  /*2960*/  @P0 EXIT ;  /* 0x000000000000094d */ /* 0x000fea0003800000 */
[----:B------:R-:W0:Y:S02]  /*2970*/  LDC.64 R12, c[0x0][0x398] ;  /* 0x0000e600ff0c7b82 */ /* 0x000e240000000a00 */
        /* <DEDUP_REMOVED lines=8> */
[----:B------:R-:W-:Y:S01]  /*2a00*/  IMAD R2, R4, R12, R2 ;  /* 0x0000000c04027224 */ /* 0x000fe200078e0202 */
[----:B------:R-:W-:Y:S06]  /*2a10*/  @!P0 BRA `(.L_x_6) ;  /* 0x0000001800d08947 */ /* 0x000fec0003800000 */
[----:B------:R-:W-:Y:S01]  /*2a20*/  IABS R7, R4 ;  /* 0x0000000400077213 */ /* 0x000fe20000000000 */
[----:B------:R-:W-:Y:S01]  /*2a30*/  UIADD3 UR5, UPT, UPT, UR21, UR19, URZ ;  /* 0x0000001315057290 */ /* 0x000fe2000fffe0ff */
[----:B------:R-:W-:Y:S01]  /*2a40*/  IABS R11, R2 ;  /* 0x00000002000b7213 */ /* 0x000fe20000000000 */
[----:B------:R-:W-:Y:S01]  /*2a50*/  ULEA UR6, UR19, UR21, 0x1 ;  /* 0x0000001513067291 */ /* 0x000fe2000f8e08ff */
[----:B------:R-:W0:Y:S01]  /*2a60*/  I2F.RP R6, R7 ;  /* 0x0000000700067306 */ /* 0x000e220000209400 */
[----:B------:R-:W-:Y:S01]  /*2a70*/  IABS R13, R4 ;  /* 0x00000004000d7213 */ /* 0x000fe20000000000 */
[----:B------:R-:W-:Y:S02]  /*2a80*/  UIMAD UR7, UR19, 0x3, UR21 ;  /* 0x00000003130778a4 */ /* 0x000fe4000f8e0215 */
[----:B------:R-:W-:Y:S02]  /*2a90*/  UIMAD UR5, UR5, UR16, UR20 ;  /* 0x00000010050572a4 */ /* 0x000fe4000f8e0214 */
[----:B------:R-:W-:-:S02]  /*2aa0*/  UIMAD UR6, UR6, UR16, UR20 ;  /* 0x00000010060672a4 */ /* 0x000fc4000f8e0214 */
[----:B------:R-:W-:Y:S02]  /*2ab0*/  UIMAD UR7, UR7, UR16, UR20 ;  /* 0x00000010070772a4 */ /* 0x000fe4000f8e0214 */
[----:B------:R-:W-:Y:S02]  /*2ac0*/  UIMAD UR5, UR5, UR11, UR22 ;  /* 0x0000000b050572a4 */ /* 0x000fe4000f8e0216 */
[----:B------:R-:W-:Y:S02]  /*2ad0*/  UIMAD UR6, UR6, UR11, UR22 ;  /* 0x0000000b060672a4 */ /* 0x000fe4000f8e0216 */
[----:B------:R-:W-:Y:S01]  /*2ae0*/  UIMAD UR7, UR7, UR11, UR22 ;  /* 0x0000000b070772a4 */ /* 0x000fe2000f8e0216 */
[----:B0-----:R-:W0:Y:S01]  /*2af0*/  MUFU.RCP R6, R6 ;  /* 0x0000000600067308 */ /* 0x001e220000001000 */
[----:B------:R-:W1:Y:S01]  /*2b00*/  LDCU.128 UR24, c[0x0][0x380] ;  /* 0x00007000ff1877ac */ /* 0x000e620008000c00 */
[----:B0-----:R-:W-:Y:S02]  /*2b10*/  VIADD R8, R6, 0xffffffe ;  /* 0x0ffffffe06087836 */ /* 0x001fe40000000000 */
[----:B------:R-:W-:-:S04]  /*2b20*/  IMAD.MOV R6, RZ, RZ, -R13 ;  /* 0x000000ffff067224 */ /* 0x000fc800078e0a0d */
[----:B------:R0:W2:Y:S01]  /*2b30*/  F2I.FTZ.U32.TRUNC.NTZ R9, R8 ;  /* 0x0000000800097305 */ /* 0x0000a2000021f000 */
[----:B------:R-:W-:-:S04]  /*2b40*/  IMAD R13, R10, UR6, R15 ;  /* 0x000000060a0d7c24 */ /* 0x000fc8000f8e020f */
[----:B------:R-:W-:Y:S02]  /*2b50*/  IMAD R17, R13, UR18, R14 ;  /* 0x000000120d117c24 */ /* 0x000fe4000f8e020e */
[----:B0-----:R-:W-:Y:S02]  /*2b60*/  IMAD.MOV.U32 R8, RZ, RZ, RZ ;  /* 0x000000ffff087224 */ /* 0x001fe400078e00ff */
[----:B--2---:R-:W-:-:S04]  /*2b70*/  IMAD.MOV R22, RZ, RZ, -R9 ;  /* 0x000000ffff167224 */ /* 0x004fc800078e0a09 */
[----:B------:R-:W-:-:S04]  /*2b80*/  IMAD R22, R22, R7, RZ ;  /* 0x0000000716167224 */ /* 0x000fc800078e02ff */
[----:B------:R-:W-:-:S06]  /*2b90*/  IMAD.HI.U32 R18, R9, R22, R8 ;  /* 0x0000001609127227 */ /* 0x000fcc00078e0008 */
[----:B------:R-:W-:-:S04]  /*2ba0*/  IMAD.HI.U32 R8, R18, R11, RZ ;  /* 0x0000000b12087227 */ /* 0x000fc800078e00ff */
[----:B------:R-:W-:Y:S02]  /*2bb0*/  IMAD R6, R8, R6, R11 ;  /* 0x0000000608067224 */ /* 0x000fe400078e020b */
[C-C-:B------:R-:W-:Y:S02]  /*2bc0*/  IMAD R11, R10.reuse, UR5, R15.reuse ;  /* 0x000000050a0b7c24 */ /* 0x140fe4000f8e020f */
[----:B------:R-:W-:Y:S01]  /*2bd0*/  IMAD R15, R10, UR7, R15 ;  /* 0x000000070a0f7c24 */ /* 0x000fe2000f8e020f */
[----:B------:R-:W-:Y:S01]  /*2be0*/  ISETP.GT.U32.AND P1, PT, R7, R6, PT ;  /* 0x000000060700720c */ /* 0x000fe20003f24070 */
[--C-:B------:R-:W-:Y:S02]  /*2bf0*/  IMAD R11, R11, UR18, R14.reuse ;  /* 0x000000120b0b7c24 */ /* 0x100fe4000f8e020e */
[----:B------:R-:W-:Y:S02]  /*2c00*/  IMAD R19, R15, UR18, R14 ;  /* 0x000000120f137c24 */ /* 0x000fe4000f8e020e */
[--C-:B------:R-:W-:Y:S01]  /*2c10*/  IMAD R13, R11, UR17, R16.reuse ;  /* 0x000000110b0d7c24 */ /* 0x100fe2000f8e0210 */
[----:B------:R-:W0:Y:S01]  /*2c20*/  LDC.64 R14, c[0x0][0x380] ;  /* 0x0000e000ff0e7b82 */ /* 0x000e220000000a00 */
[----:B------:R-:W-:-:S02]  /*2c30*/  IMAD R11, R17, UR17, R16 ;  /* 0x00000011110b7c24 */ /* 0x000fc4000f8e0210 */
[----:B------:R-:W-:Y:S02]  /*2c40*/  IMAD.MOV.U32 R17, RZ, RZ, R9 ;  /* 0x000000ffff117224 */ /* 0x000fe400078e0009 */
[----:B------:R-:W-:Y:S02]  /*2c50*/  IMAD R13, R4, R12, R13 ;  /* 0x0000000c040d7224 */ /* 0x000fe400078e020d */
[----:B------:R-:W-:Y:S02]  /*2c60*/  @!P1 IMAD.IADD R6, R6, 0x1, -R7 ;  /* 0x0000000106069824 */ /* 0x000fe400078e0a07 */
[----:B------:R-:W-:-:S03]  /*2c70*/  @!P1 VIADD R8, R8, 0x1 ;  /* 0x0000000108089836 */ /* 0x000fc60000000000 */
[----:B------:R-:W-:Y:S02]  /*2c80*/  ISETP.GE.U32.AND P0, PT, R6, R7, PT ;  /* 0x000000070600720c */ /* 0x000fe40003f06070 */
[----:B------:R-:W-:-:S04]  /*2c90*/  LOP3.LUT R6, R2, R4, RZ, 0x3c, !PT ;  /* 0x0000000402067212 */ /* 0x000fc800078e3cff */
[----:B------:R-:W-:Y:S02]  /*2ca0*/  ISETP.GE.AND P2, PT, R6, RZ, PT ;  /* 0x000000ff0600720c */ /* 0x000fe40003f46270 */
[----:B------:R-:W-:-:S05]  /*2cb0*/  LOP3.LUT R6, RZ, R4, RZ, 0x33, !PT ;  /* 0x00000004ff067212 */ /* 0x000fca00078e33ff */
[----:B------:R-:W-:Y:S01]  /*2cc0*/  @P0 VIADD R8, R8, 0x1 ;  /* 0x0000000108080836 */ /* 0x000fe20000000000 */
[----:B------:R-:W-:-:S05]  /*2cd0*/  ISETP.NE.AND P0, PT, R4, RZ, PT ;  /* 0x000000ff0400720c */ /* 0x000fca0003f05270 */
[----:B------:R-:W-:-:S05]  /*2ce0*/  @!P2 IMAD.MOV R8, RZ, RZ, -R8 ;  /* 0x000000ffff08a224 */ /* 0x000fca00078e0a08 */
[----:B------:R-:W-:Y:S01]  /*2cf0*/  SEL R18, R6, R8, !P0 ;  /* 0x0000000806127207 */ /* 0x000fe20004000000 */
[----:B------:R-:W-:Y:S02]  /*2d00*/  IMAD R8, R19, UR17, R16 ;  /* 0x0000001113087c24 */ /* 0x000fe4000f8e0210 */
[----:B------:R-:W-:Y:S02]  /*2d10*/  IMAD.MOV.U32 R16, RZ, RZ, RZ ;  /* 0x000000ffff107224 */ /* 0x000fe400078e00ff */
[----:B------:R-:W-:Y:S02]  /*2d20*/  IMAD.MOV R29, RZ, RZ, -R18 ;  /* 0x000000ffff1d7224 */ /* 0x000fe400078e0a12 */
[----:B------:R-:W-:Y:S01]  /*2d30*/  IMAD R26, R18, R3, R3 ;  /* 0x00000003121a7224 */ /* 0x000fe200078e0203 */
[----:B------:R-:W-:Y:S01]  /*2d40*/  IABS R18, R13 ;  /* 0x0000000d00127213 */ /* 0x000fe20000000000 */
[----:B------:R-:W-:Y:S02]  /*2d50*/  IMAD R29, R4, R29, R2 ;  /* 0x0000001d041d7224 */ /* 0x000fe400078e0202 */
[----:B------:R-:W-:Y:S01]  /*2d60*/  IMAD.HI.U32 R17, R9, R22, R16 ;  /* 0x0000001609117227 */ /* 0x000fe200078e0010 */
[----:B------:R-:W-:-:S02]  /*2d70*/  IABS R16, R4 ;  /* 0x0000000400107213 */ /* 0x000fc40000000000 */
[C---:B------:R-:W-:Y:S02]  /*2d80*/  IADD3 R21, P1, PT, R29.reuse, R26, RZ ;  /* 0x0000001a1d157210 */ /* 0x040fe40007f3e0ff */
[----:B------:R-:W-:Y:S01]  /*2d90*/  SHF.R.S32.HI R19, RZ, 0x1f, R29 ;  /* 0x0000001fff137819 */ /* 0x000fe2000001141d */
[----:B------:R-:W-:Y:S02]  /*2da0*/  IMAD.MOV R16, RZ, RZ, -R16 ;  /* 0x000000ffff107224 */ /* 0x000fe400078e0a10 */
[----:B------:R-:W-:Y:S01]  /*2db0*/  IMAD.IADD R29, R29, 0x1, R26 ;  /* 0x000000011d1d7824 */ /* 0x000fe200078e021a */
[----:B------:R-:W-:Y:S01]  /*2dc0*/  LEA.HI.X.SX32 R26, R26, R19, 0x1, P1 ;  /* 0x000000131a1a7211 */ /* 0x000fe200008f0eff */
[C---:B------:R-:W-:Y:S02]  /*2dd0*/  IMAD.SHL.U32 R25, R21.reuse, 0x8, RZ ;  /* 0x0000000815197824 */ /* 0x040fe400078e00ff */
[----:B------:R-:W-:Y:S01]  /*2de0*/  IMAD.MOV.U32 R19, RZ, RZ, R16 ;  /* 0x000000ffff137224 */ /* 0x000fe200078e0010 */
[----:B------:R-:W-:Y:S01]  /*2df0*/  SHF.L.U64.HI R24, R21, 0x3, R26 ;  /* 0x0000000315187819 */ /* 0x000fe2000001021a */
[----:B------:R-:W-:Y:S01]  /*2e00*/  IMAD.HI.U32 R23, R17, R18, RZ ;  /* 0x0000001211177227 */ /* 0x000fe200078e00ff */
[----:B-1----:R-:W-:-:S03]  /*2e10*/  IADD3 R16, P1, PT, R25, UR24, RZ ;  /* 0x0000001819107c10 */ /* 0x002fc6000ff3e0ff */
[----:B------:R-:W-:Y:S01]  /*2e20*/  IMAD R18, R23, R19, R18 ;  /* 0x0000001317127224 */ /* 0x000fe200078e0212 */
[----:B------:R-:W-:Y:S01]  /*2e30*/  IADD3.X R17, PT, PT, R24, UR25, RZ, P1, !PT ;  /* 0x0000001918117c10 */ /* 0x000fe20008ffe4ff */
[C---:B------:R-:W-:Y:S02]  /*2e40*/  IMAD R11, R4.reuse, R12, R11 ;  /* 0x0000000c040b7224 */ /* 0x040fe400078e020b */
[----:B0-----:R-:W-:Y:S01]  /*2e50*/  IMAD.WIDE R28, R29, 0x8, R14 ;  /* 0x000000081d1c7825 */ /* 0x001fe200078e020e */
[----:B------:R-:W-:Y:S02]  /*2e60*/  ISETP.GT.U32.AND P1, PT, R7, R18, PT ;  /* 0x000000120700720c */ /* 0x000fe40003f24070 */
[----:B------:R-:W-:Y:S01]  /*2e70*/  IADD3 R19, P3, PT, R21, R3, RZ ;  /* 0x0000000315137210 */ /* 0x000fe20007f7e0ff */
[----:B------:R-:W-:Y:S01]  /*2e80*/  IMAD R12, R4, R12, R8 ;  /* 0x0000000c040c7224 */ /* 0x000fe200078e0208 */
[----:B------:R-:W-:Y:S01]  /*2e90*/  SHF.R.S32.HI R8, RZ, 0x1f, R3 ;  /* 0x0000001fff087819 */ /* 0x000fe20000011403 */
[----:B------:R-:W2:Y:S04]  /*2ea0*/  LDG.E.64 R28, desc[UR8][R28.64] ;  /* 0x000000081c1c7981 */ /* 0x000ea8000c1e1b00 */
[----:B------:R-:W2:Y:S01]  /*2eb0*/  LDG.E.64 R16, desc[UR8][R16.64+0x10] ;  /* 0x0000100810107981 */ /* 0x000ea2000c1e1b00 */
[----:B------:R-:W-:-:S03]  /*2ec0*/  IMAD.X R20, R8, 0x1, R26, P3 ;  /* 0x0000000108147824 */ /* 0x000fc600018e061a */
[----:B------:R-:W-:-:S05]  /*2ed0*/  @!P1 IMAD.IADD R18, R18, 0x1, -R7 ;  /* 0x0000000112129824 */ /* 0x000fca00078e0a07 */
[----:B------:R-:W-:Y:S02]  /*2ee0*/  ISETP.GE.U32.AND P2, PT, R18, R7, PT ;  /* 0x000000071200720c */ /* 0x000fe40003f46070 */
        /* <DEDUP_REMOVED lines=12> */
[----:B------:R-:W-:-:S05]  /*2fb0*/  @!P3 IMAD.MOV R23, RZ, RZ, -R23 ;  /* 0x000000ffff17b224 */ /* 0x000fca00078e0a17 */
[----:B------:R-:W-:-:S05]  /*2fc0*/  SEL R26, R6, R23, !P0 ;  /* 0x00000017061a7207 */ /* 0x000fca0004000000 */
[----:B------:R-:W-:Y:S02]  /*2fd0*/  IMAD.MOV R23, RZ, RZ, -R26 ;  /* 0x000000ffff177224 */ /* 0x000fe400078e0a1a */
[----:B------:R-:W-:Y:S02]  /*2fe0*/  IMAD R26, R26, R3, R3 ;  /* 0x000000031a1a7224 */ /* 0x000fe400078e0203 */
[----:B------:R-:W-:Y:S01]  /*2ff0*/  IMAD R23, R4, R23, R13 ;  /* 0x0000001704177224 */ /* 0x000fe200078e020d */
[----:B--2---:R-:W-:-:S08]  /*3000*/  DADD R16, R16, R28 ;  /* 0x0000000010107229 */ /* 0x004fd0000000001c */
[----:B---3--:R-:W-:Y:S01]  /*3010*/  DADD R18, R16, R18 ;  /* 0x0000000010127229 */ /* 0x008fe20000000012 */
[----:B------:R-:W-:Y:S02]  /*3020*/  IADD3 R16, P1, PT, R25, UR26, RZ ;  /* 0x0000001a19107c10 */ /* 0x000fe4000ff3e0ff */
[----:B------:R-:W-:-:S05]  /*3030*/  IADD3 R25, P2, PT, R23, R26, RZ ;  /* 0x0000001a17197210 */ /* 0x000fca0007f5e0ff */
[----:B----4-:R-:W-:Y:S01]  /*3040*/  DADD R18, R18, R20 ;  /* 0x0000000012127229 */ /* 0x010fe20000000014 */
[----:B------:R-:W-:Y:S02]  /*3050*/  SHF.R.S32.HI R21, RZ, 0x1f, R23 ;  /* 0x0000001fff157819 */ /* 0x000fe40000011417 */
[----:B------:R-:W-:Y:S02]  /*3060*/  IADD3.X R17, PT, PT, R24, UR27, RZ, P1, !PT ;  /* 0x0000001b18117c10 */ /* 0x000fe40008ffe4ff */
[----:B------:R-:W-:-:S03]  /*3070*/  LEA.HI.X.SX32 R24, R26, R21, 0x1, P2 ;  /* 0x000000151a187211 */ /* 0x000fc600010f0eff */
[----:B------:R-:W-:Y:S01]  /*3080*/  DMUL R18, R18, 0.25 ;  /* 0x3fd0000012127828 */ /* 0x000fe20000000000 */
[C---:B------:R-:W-:Y:S01]  /*3090*/  IMAD.SHL.U32 R21, R25.reuse, 0x8, RZ ;  /* 0x0000000819157824 */ /* 0x040fe200078e00ff */
[----:B------:R-:W-:Y:S01]  /*30a0*/  SHF.L.U64.HI R20, R25, 0x3, R24 ;  /* 0x0000000319147819 */ /* 0x000fe20000010218 */
[----:B------:R-:W-:-:S04]  /*30b0*/  IMAD.IADD R23, R23, 0x1, R26 ;  /* 0x0000000117177824 */ /* 0x000fc800078e021a */
[----:B------:R0:W-:Y:S02]  /*30c0*/  STG.E.64 desc[UR8][R16.64+0x8], R18 ;  /* 0x0000081210007986 */ /* 0x0001e4000c101b08 */
        /* <DEDUP_REMOVED lines=16> */
[----:B------:R-:W-:-:S05]  /*31d0*/  IABS R23, R4 ;  /* 0x0000000400177213 */ /* 0x000fca0000000000 */
[----:B------:R-:W-:Y:S01]  /*31e0*/  IMAD.MOV R23, RZ, RZ, -R23 ;  /* 0x000000ffff177224 */ /* 0x000fe200078e0a17 */
[----:B--2---:R-:W-:Y:S01]  /*31f0*/  DADD R18, R18, R16 ;  /* 0x0000000012127229 */ /* 0x004fe20000000010 */
[----:B------:R-:W-:Y:S02]  /*3200*/  IMAD.MOV.U32 R16, RZ, RZ, RZ ;  /* 0x000000ffff107224 */ /* 0x000fe400078e00ff */
[----:B------:R-:W-:Y:S02]  /*3210*/  IMAD.MOV.U32 R17, RZ, RZ, R9 ;  /* 0x000000ffff117224 */ /* 0x000fe400078e0009 */
[----:B------:R-:W-:Y:S01]  /*3220*/  IMAD.HI.U32 R26, R9, R22, R16 ;  /* 0x00000016091a7227 */ /* 0x000fe200078e0010 */
[----:B------:R-:W-:-:S05]  /*3230*/  IABS R17, R11 ;  /* 0x0000000b00117213 */ /* 0x000fca0000000000 */
        /* <DEDUP_REMOVED lines=16> */
[----:B------:R-:W-:Y:S02]  /*3340*/  SHF.R.S32.HI R24, RZ, 0x1f, R25 ;  /* 0x0000001fff187819 */ /* 0x000fe40000011419 */
[----:B------:R-:W-:Y:S02]  /*3350*/  IADD3 R21, P2, PT, R25, R27, RZ ;  /* 0x0000001b19157210 */ /* 0x000fe40007f5e0ff */
[----:B------:R-:W-:Y:S02]  /*3360*/  IADD3.X R17, PT, PT, R20, UR27, RZ, P1, !PT ;  /* 0x0000001b14117c10 */ /* 0x000fe40008ffe4ff */
[----:B------:R-:W-:Y:S01]  /*3370*/  LEA.HI.X.SX32 R20, R27, R24, 0x1, P2 ;  /* 0x000000181b147211 */ /* 0x000fe200010f0eff */
[----:B------:R-:W-:Y:S01]  /*3380*/  IMAD.SHL.U32 R24, R21, 0x8, RZ ;  /* 0x0000000815187824 */ /* 0x000fe200078e00ff */
[----:B------:R-:W-:Y:S01]  /*3390*/  DMUL R18, R18, 0.25 ;  /* 0x3fd0000012127828 */ /* 0x000fe20000000000 */
[----:B------:R-:W-:Y:S01]  /*33a0*/  IMAD.IADD R25, R25, 0x1, R27 ;  /* 0x0000000119197824 */ /* 0x000fe200078e021b */
[----:B------:R-:W-:-:S02]  /*33b0*/  SHF.L.U64.HI R23, R21, 0x3, R20 ;  /* 0x0000000315177819 */ /* 0x000fc40000010214 */
[----:B------:R-:W-:-:S03]  /*33c0*/  IADD3 R26, P1, PT, R24, UR24, RZ ;  /* 0x00000018181a7c10 */ /* 0x000fc6000ff3e0ff */
[----:B------:R0:W-:Y:S01]  /*33d0*/  STG.E.64 desc[UR8][R16.64+0x8], R18 ;  /* 0x0000081210007986 */ /* 0x0001e2000c101b08 */
[----:B------:R-:W-:-:S06]  /*33e0*/  IADD3.X R27, PT, PT, R23, UR25, RZ, P1, !PT ;  /* 0x00000019171b7c10 */ /* 0x000fcc0008ffe4ff */
[----:B------:R-:W2:Y:S01]  /*33f0*/  LDG.E.64 R26, desc[UR8][R26.64+0x10] ;  /* 0x000010081a1a7981 */ /* 0x000ea2000c1e1b00 */
[----:B0-----:R-:W-:-:S06]  /*3400*/  IMAD.WIDE R18, R25, 0x8, R14 ;  /* 0x0000000819127825 */ /* 0x001fcc00078e020e */
[----:B------:R-:W2:Y:S01]  /*3410*/  LDG.E.64 R18, desc[UR8][R18.64] ;  /* 0x0000000812127981 */ /* 0x000ea2000c1e1b00 */
[CC--:B------:R-:W-:Y:S02]  /*3420*/  IADD3 R17, P1, PT, R21.reuse, R3.reuse, RZ ;  /* 0x0000000315117210 */ /* 0x0c0fe40007f3e0ff */
[----:B------:R-:W-:-:S03]  /*3430*/  IADD3 R21, P2, PT, R21, -R3, RZ ;  /* 0x8000000315157210 */ /* 0x000fc60007f5e0ff */
[----:B------:R-:W-:Y:S01]  /*3440*/  IMAD.X R28, R8, 0x1, R20, P1 ;  /* 0x00000001081c7824 */ /* 0x000fe200008e0614 */
[----:B------:R-:W-:-:S04]  /*3450*/  LEA R16, P1, R17, UR24, 0x3 ;  /* 0x0000001811107c11 */ /* 0x000fc8000f8218ff */
[----:B------:R-:W-:Y:S01]  /*3460*/  LEA.HI.X R17, R17, UR25, R28, 0x3, P1 ;  /* 0x0000001911117c11 */ /* 0x000fe200088f1c1c */
[----:B------:R-:W-:Y:S01]  /*3470*/  IMAD.X R28, R20, 0x1, ~R8, P2 ;  /* 0x00000001141c7824 */ /* 0x000fe200010e0e08 */
[----:B------:R-:W-:-:S04]  /*3480*/  LEA R20, P1, R21, UR24, 0x3 ;  /* 0x0000001815147c11 */ /* 0x000fc8000f8218ff */
[----:B------:R-:W3:Y:S01]  /*3490*/  LDG.E.64 R16, desc[UR8][R16.64+0x8] ;  /* 0x0000080810107981 */ /* 0x000ee2000c1e1b00 */
[----:B------:R-:W-:-:S06]  /*34a0*/  LEA.HI.X R21, R21, UR25, R28, 0x3, P1 ;  /* 0x0000001915157c11 */ /* 0x000fcc00088f1c1c */
[----:B------:R-:W4:Y:S01]  /*34b0*/  LDG.E.64 R20, desc[UR8][R20.64+0x8] ;  /* 0x0000080814147981 */ /* 0x000f22000c1e1b00 */
        /* <DEDUP_REMOVED lines=16> */
[----:B------:R-:W-:Y:S01]  /*35c0*/  @!P3 IMAD.MOV R22, RZ, RZ, -R22 ;  /* 0x000000ffff16b224 */ /* 0x000fe200078e0a16 */
[----:B---3--:R-:W-:-:S04]  /*35d0*/  DADD R18, R18, R16 ;  /* 0x0000000012127229 */ /* 0x008fc80000000010 */
[----:B------:R-:W-:-:S05]  /*35e0*/  SEL R6, R6, R22, !P0 ;  /* 0x0000001606067207 */ /* 0x000fca0004000000 */
[----:B------:R-:W-:Y:S02]  /*35f0*/  IMAD.MOV R25, RZ, RZ, -R6 ;  /* 0x000000ffff197224 */ /* 0x000fe400078e0a06 */
[----:B------:R-:W-:Y:S02]  /*3600*/  IMAD R17, R6, R3, R3 ;  /* 0x0000000306117224 */ /* 0x000fe400078e0203 */
[----:B------:R-:W-:Y:S01]  /*3610*/  IMAD R16, R4, R25, R12 ;  /* 0x0000001904107224 */ /* 0x000fe200078e020c */
[----:B----4-:R-:W-:-:S04]  /*3620*/  DADD R20, R18, R20 ;  /* 0x0000000012147229 */ /* 0x010fc80000000014 */
[----:B------:R-:W-:Y:S02]  /*3630*/  SHF.R.S32.HI R18, RZ, 0x1f, R16 ;  /* 0x0000001fff127819 */ /* 0x000fe40000011410 */
[----:B------:R-:W-:Y:S02]  /*3640*/  IADD3 R6, P1, PT, R16, R17, RZ ;  /* 0x0000001110067210 */ /* 0x000fe40007f3e0ff */
[----:B------:R-:W-:Y:S02]  /*3650*/  IADD3 R24, P0, PT, R24, UR26, RZ ;  /* 0x0000001a18187c10 */ /* 0x000fe4000ff1e0ff */
[----:B------:R-:W-:Y:S01]  /*3660*/  LEA.HI.X.SX32 R19, R17, R18, 0x1, P1 ;  /* 0x0000001211137211 */ /* 0x000fe200008f0eff */
[----:B------:R-:W-:Y:S01]  /*3670*/  IMAD.SHL.U32 R18, R6, 0x8, RZ ;  /* 0x0000000806127824 */ /* 0x000fe200078e00ff */
[----:B------:R-:W-:Y:S01]  /*3680*/  DMUL R20, R20, 0.25 ;  /* 0x3fd0000014147828 */ /* 0x000fe20000000000 */
[----:B------:R-:W-:Y:S01]  /*3690*/  IADD3.X R25, PT, PT, R23, UR27, RZ, P0, !PT ;  /* 0x0000001b17197c10 */ /* 0x000fe200087fe4ff */
[----:B------:R-:W-:Y:S01]  /*36a0*/  IMAD.IADD R27, R16, 0x1, R17 ;  /* 0x00000001101b7824 */ /* 0x000fe200078e0211 */
[----:B------:R-:W-:-:S02]  /*36b0*/  SHF.L.U64.HI R22, R6, 0x3, R19 ;  /* 0x0000000306167819 */ /* 0x000fc40000010213 */
[----:B------:R-:W-:Y:S02]  /*36c0*/  IADD3 R16, P0, PT, R18, UR24, RZ ;  /* 0x0000001812107c10 */ /* 0x000fe4000ff1e0ff */
[----:B------:R-:W-:Y:S01]  /*36d0*/  IADD3 R23, P1, PT, R6, R3, RZ ;  /* 0x0000000306177210 */ /* 0x000fe20007f3e0ff */
[----:B------:R0:W-:Y:S01]  /*36e0*/  STG.E.64 desc[UR8][R24.64+0x8], R20 ;  /* 0x0000081418007986 */ /* 0x0001e2000c101b08 */
[----:B------:R-:W-:-:S03]  /*36f0*/  IADD3.X R17, PT, PT, R22, UR25, RZ, P0, !PT ;  /* 0x0000001916117c10 */ /* 0x000fc600087fe4ff */
[----:B------:R-:W-:Y:S01]  /*3700*/  IMAD.X R26, R8, 0x1, R19, P1 ;  /* 0x00000001081a7824 */ /* 0x000fe200008e0613 */
[----:B------:R-:W-:Y:S02]  /*3710*/  IADD3 R6, P1, PT, R6, -R3, RZ ;  /* 0x8000000306067210 */ /* 0x000fe40007f3e0ff */
[----:B------:R-:W2:Y:S01]  /*3720*/  LDG.E.64 R16, desc[UR8][R16.64+0x10] ;  /* 0x0000100810107981 */ /* 0x000ea2000c1e1b00 */
[----:B0-----:R-:W-:Y:S01]  /*3730*/  IMAD.WIDE R20, R27, 0x8, R14 ;  /* 0x000000081b147825 */ /* 0x001fe200078e020e */
[----:B------:R-:W-:-:S05]  /*3740*/  LEA R14, P0, R23, UR24, 0x3 ;  /* 0x00000018170e7c11 */ /* 0x000fca000f8018ff */
[----:B------:R-:W2:Y:S01]  /*3750*/  LDG.E.64 R20, desc[UR8][R20.64] ;  /* 0x0000000814147981 */ /* 0x000ea2000c1e1b00 */
[----:B------:R-:W-:Y:S01]  /*3760*/  LEA.HI.X R15, R23, UR25, R26, 0x3, P0 ;  /* 0x00000019170f7c11 */ /* 0x000fe200080f1c1a */
[----:B------:R-:W-:Y:S01]  /*3770*/  IMAD.X R19, R19, 0x1, ~R8, P1 ;  /* 0x0000000113137824 */ /* 0x000fe200008e0e08 */
[----:B------:R-:W-:-:S04]  /*3780*/  LEA R24, P0, R6, UR24, 0x3 ;  /* 0x0000001806187c11 */ /* 0x000fc8000f8018ff */
[----:B------:R-:W3:Y:S01]  /*3790*/  LDG.E.64 R14, desc[UR8][R14.64+0x8] ;  /* 0x000008080e0e7981 */ /* 0x000ee2000c1e1b00 */
[----:B------:R-:W-:-:S06]  /*37a0*/  LEA.HI.X R25, R6, UR25, R19, 0x3, P0 ;  /* 0x0000001906197c11 */ /* 0x000fcc00080f1c13 */
[----:B------:R-:W4:Y:S01]  /*37b0*/  LDG.E.64 R24, desc[UR8][R24.64+0x8] ;  /* 0x0000080818187981 */ /* 0x000f22000c1e1b00 */
[----:B------:R-:W-:-:S04]  /*37c0*/  IADD3 R18, P0, PT, R18, UR26, RZ ;  /* 0x0000001a12127c10 */ /* 0x000fc8000ff1e0ff */
[----:B------:R-:W-:Y:S01]  /*37d0*/  IADD3.X R19, PT, PT, R22, UR27, RZ, P0, !PT ;  /* 0x0000001b16137c10 */ /* 0x000fe200087fe4ff */
[----:B------:R-:W-:-:S04]  /*37e0*/  IMAD R10, R10, UR18, RZ ;  /* 0x000000120a0a7c24 */ /* 0x000fc8000f8e02ff */
[----:B------:R-:W-:-:S04]  /*37f0*/  IMAD R10, R10, UR17, RZ ;  /* 0x000000110a0a7c24 */ /* 0x000fc8000f8e02ff */
[----:B------:R-:W-:-:S04]  /*3800*/  IMAD R10, R10, UR19, RZ ;  /* 0x000000130a0a7c24 */ /* 0x000fc8000f8e02ff */
[----:B------:R-:W-:Y:S01]  /*3810*/  IMAD R10, R10, UR16, RZ ;  /* 0x000000100a0a7c24 */ /* 0x000fe2000f8e02ff */
[----:B------:R-:W-:-:S03]  /*3820*/  LOP3.LUT R6, R5, 0xfffffffc, RZ, 0xc0, !PT ;  /* 0xfffffffc05067812 */ /* 0x000fc600078ec0ff */
[----:B------:R-:W-:Y:S01]  /*3830*/  IMAD R10, R10, UR11, RZ ;  /* 0x0000000b0a0a7c24 */ /* 0x000fe2000f8e02ff */
[----:B--2---:R-:W-:-:S08]  /*3840*/  DADD R16, R16, R20 ;  /* 0x0000000010107229 */ /* 0x004fd00000000014 */
[----:B---3--:R-:W-:-:S08]  /*3850*/  DADD R14, R16, R14 ;  /* 0x00000000100e7229 */ /* 0x008fd0000000000e */
[----:B----4-:R-:W-:Y:S01]  /*3860*/  DADD R14, R14, R24 ;  /* 0x000000000e0e7229 */ /* 0x010fe20000000018 */
[----:B------:R-:W-:-:S07]  /*3870*/  LOP3.LUT R16, R5, 0xfffffffc, RZ, 0xc0, !PT ;  /* 0xfffffffc05107812 */ /* 0x000fce00078ec0ff */
[----:B------:R-:W-:Y:S01]  /*3880*/  DMUL R14, R14, 0.25 ;  /* 0x3fd000000e0e7828 */ /* 0x000fe20000000000 */
[----:B------:R-:W-:-:S06]  /*3890*/  IADD3 R16, PT, PT, -R16, 0x4, RZ ;  /* 0x0000000410107810 */ /* 0x000fcc0007ffe1ff */
[----:B------:R0:W-:Y:S01]  /*38a0*/  STG.E.64 desc[UR8][R18.64+0x8], R14 ;  /* 0x0000080e12007986 */ /* 0x0001e2000c101b08 */
[----:B------:R-:W-:-:S13]  /*38b0*/  ISETP.NE.AND P0, PT, R16, RZ, PT ;  /* 0x000000ff1000720c */ /* 0x000fda0003f05270 */
[----:B0-----:R-:W-:Y:S05]  /*38c0*/  @!P0 BRA `(.L_x_6) ;  /* 0x0000000c00248947 */ /* 0x001fea0003800000 */
[C---:B------:R-:W-:Y:S01]  /*38d0*/  IMAD R13, R10.reuse, 0x4, R13 ;  /* 0x000000040a0d7824 */ /* 0x040fe200078e020d */
[----:B------:R-:W0:Y:S01]  /*38e0*/  LDCU.128 UR24, c[0x0][0x380] ;  /* 0x00007000ff1877ac */ /* 0x000e220008000c00 */
[C---:B------:R-:W-:Y:S02]  /*38f0*/  IMAD R11, R10.reuse, 0x4, R11 ;  /* 0x000000040a0b7824 */ /* 0x040fe400078e020b */
[C---:B------:R-:W-:Y:S02]  /*3900*/  IMAD R12, R10.reuse, 0x4, R12 ;  /* 0x000000040a0c7824 */ /* 0x040fe400078e020c */
[----:B------:R-:W-:Y:S02]  /*3910*/  IMAD.MOV.U32 R19, RZ, RZ, R16 ;  /* 0x000000ffff137224 */ /* 0x000fe400078e0010 */
[----:B------:R-:W-:-:S07]  /*3920*/  IMAD R18, R10, 0x4, R2 ;  /* 0x000000040a127824 */ /* 0x000fce00078e0202 */
.L_x_7:
        /* <DEDUP_REMOVED lines=110> */
[----:B------:R-:W-:Y:S02]  /*4010*/  SEL R26, R23, R25, !P0 ;  /* 0x00000019171a7207 */ /* 0x000fe40004000000 */
[----:B------:R-:W-:Y:S01]  /*4020*/  IADD3.X R25, PT, PT, R20, UR27, RZ, P1, !PT ;  /* 0x0000001b14197c10 */ /* 0x000fe20008ffe4ff */
[----:B------:R-:W-:Y:S02]  /*4030*/  DMUL R16, R16, 0.25 ;  /* 0x3fd0000010107828 */ /* 0x000fe40000000000 */
[----:B------:R-:W-:Y:S02]  /*4040*/  IMAD.MOV R20, RZ, RZ, -R26 ;  /* 0x000000ffff147224 */ /* 0x000fe400078e0a1a */
[----:B------:R-:W-:Y:S02]  /*4050*/  IMAD R27, R26, R3, R3 ;  /* 0x000000031a1b7224 */ /* 0x000fe400078e0203 */
[----:B------:R-:W-:Y:S01]  /*4060*/  IMAD R20, R4, R20, R11 ;  /* 0x0000001404147224 */ /* 0x000fe200078e020b */
[----:B------:R0:W-:Y:S04]  /*4070*/  STG.E.64 desc[UR8][R24.64+0x8], R16 ;  /* 0x0000081018007986 */ /* 0x0001e8000c101b08 */
        /* <DEDUP_REMOVED lines=78> */
.L_x_6:
[----:B------:R-:W-:-:S13]  /*4560*/  LOP3.LUT P0, R5, R5, 0x3, RZ, 0xc0, !PT ;  /* 0x0000000305057812 */ /* 0x000fda000780c0ff */
[----:B------:R-:W-:Y:S05]  /*4570*/  @!P0 EXIT ;  /* 0x000000000000894d */ /* 0x000fea0003800000 */
[----:B------:R-:W0:Y:S01]  /*4580*/  LDC R7, c[0x0][0x39c] ;  /* 0x0000e700ff077b82 */ /* 0x000e220000000800 */
[----:B------:R-:W-:Y:S02]  /*4590*/  ISETP.NE.AND P1, PT, R5, 0x1, PT ;  /* 0x000000010500780c */ /* 0x000fe40003f25270 */
[----:B0-----:R-:W-:-:S04]  /*45a0*/  LOP3.LUT R7, R7, 0x1, RZ, 0xc0, !PT ;  /* 0x0000000107077812 */ /* 0x001fc800078ec0ff */
[----:B------:R-:W-:-:S07]  /*45b0*/  ISETP.NE.U32.AND P0, PT, R7, 0x1, PT ;  /* 0x000000010700780c */ /* 0x000fce0003f05070 */
[----:B------:R-:W-:Y:S06]  /*45c0*/  @!P1 BRA `(.L_x_8) ;  /* 0x0000000400a89947 */ /* 0x000fec0003800000 */
[----:B------:R-:W-:Y:S01]  /*45d0*/  IABS R23, R4 ;  /* 0x0000000400177213 */ /* 0x000fe20000000000 */
        /* <DEDUP_REMOVED lines=14> */
[----:B------:R-:W-:Y:S02]  /*46c0*/  IMAD.MOV.U32 R9, RZ, RZ, R10 ;  /* 0x000000ffff097224 */ /* 0x000fe400078e000a */
[----:B------:R-:W2:Y:S02]  /*46d0*/  LDC.64 R10, c[0x0][0x380] ;  /* 0x0000e000ff0a7b82 */ /* 0x000ea40000000a00 */
[----:B------:R-:W-:-:S04]  /*46e0*/  IMAD.HI.U32 R5, R22, R9, RZ ;  /* 0x0000000916057227 */ /* 0x000fc800078e00ff */
[----:B------:R-:W-:-:S05]  /*46f0*/  IMAD R8, R5, R20, R9 ;  /* 0x0000001405087224 */ /* 0x000fca00078e0209 */
        /* <DEDUP_REMOVED lines=14> */
[----:B------:R-:W-:Y:S02]  /*47e0*/  SHF.R.S32.HI R5, RZ, 0x1f, R9 ;  /* 0x0000001fff057819 */ /* 0x000fe40000011409 */
[----:B------:R-:W-:Y:S01]  /*47f0*/  IADD3 R26, P2, PT, R9, R8, RZ ;  /* 0x00000008091a7210 */ /* 0x000fe20007f5e0ff */
[----:B--2---:R-:W-:Y:S01]  /*4800*/  IMAD.WIDE R12, R13, 0x8, R10 ;  /* 0x000000080d0c7825 */ /* 0x004fe200078e020a */
[----:B------:R-:W-:Y:S02]  /*4810*/  SHF.R.S32.HI R9, RZ, 0x1f, R3 ;  /* 0x0000001fff097819 */ /* 0x000fe40000011403 */
[----:B-1----:R-:W-:Y:S01]  /*4820*/  LEA.HI.X.SX32 R16, R8, R5, 0x1, P2 ;  /* 0x0000000508107211 */ /* 0x002fe200010f0eff */
[C---:B------:R-:W-:Y:S01]  /*4830*/  IMAD.SHL.U32 R5, R26.reuse, 0x8, RZ ;  /* 0x000000081a057824 */ /* 0x040fe200078e00ff */
[C---:B------:R-:W-:Y:S01]  /*4840*/  IADD3 R17, P3, PT, R26.reuse, R3, RZ ;  /* 0x000000031a117210 */ /* 0x040fe20007f7e0ff */
        /* <DEDUP_REMOVED lines=66> */
.L_x_8:
[----:B------:R-:W-:Y:S05]  /*4c70*/  @!P0 EXIT ;  /* 0x000000000000894d */ /* 0x000fea0003800000 */
[----:B0-----:R-:W-:Y:S01]  /*4c80*/  IABS R11, R4 ;  /* 0x00000004000b7213 */ /* 0x001fe20000000000 */
[----:B------:R-:W-:Y:S01]  /*4c90*/  IMAD R9, R0, R6, R2 ;  /* 0x0000000600097224 */ /* 0x000fe200078e0202 */
[----:B------:R-:W-:Y:S01]  /*4ca0*/  IABS R0, R4 ;  /* 0x0000000400007213 */ /* 0x000fe20000000000 */
[----:B------:R-:W-:Y:S01]  /*4cb0*/  IMAD.MOV.U32 R6, RZ, RZ, RZ ;  /* 0x000000ffff067224 */ /* 0x000fe200078e00ff */
[----:B------:R-:W0:Y:S01]  /*4cc0*/  I2F.RP R5, R11 ;  /* 0x0000000b00057306 */ /* 0x000e220000209400 */
[----:B------:R-:W2:Y:S01]  /*4cd0*/  LDCU.128 UR24, c[0x0][0x380] ;  /* 0x00007000ff1877ac */ /* 0x000ea20008000c00 */
[----:B-1----:R-:W-:Y:S01]  /*4ce0*/  SHF.R.S32.HI R16, RZ, 0x1f, R3 ;  /* 0x0000001fff107819 */ /* 0x002fe20000011403 */
[----:B------:R-:W-:-:S05]  /*4cf0*/  IMAD.MOV R2, RZ, RZ, -R0 ;  /* 0x000000ffff027224 */ /* 0x000fca00078e0a00 */
[----:B0-----:R-:W0:Y:S02]  /*4d00*/  MUFU.RCP R5, R5 ;  /* 0x0000000500057308 */ /* 0x001e240000001000 */
[----:B0-----:R-:W-:Y:S01]  /*4d10*/  VIADD R7, R5, 0xffffffe ;  /* 0x0ffffffe05077836 */ /* 0x001fe20000000000 */
[----:B------:R-:W-:-:S05]  /*4d20*/  IABS R5, R9 ;  /* 0x0000000900057213 */ /* 0x000fca0000000000 */
[----:B------:R-:W0:Y:S02]  /*4d30*/  F2I.FTZ.U32.TRUNC.NTZ R7, R7 ;  /* 0x0000000700077305 */ /* 0x000e24000021f000 */
[----:B0-----:R-:W-:-:S04]  /*4d40*/  IMAD.MOV R8, RZ, RZ, -R7 ;  /* 0x000000ffff087224 */ /* 0x001fc800078e0a07 */
[----:B------:R-:W-:-:S04]  /*4d50*/  IMAD R13, R8, R11, RZ ;  /* 0x0000000b080d7224 */ /* 0x000fc800078e02ff */
[----:B------:R-:W-:Y:S02]  /*4d60*/  IMAD.HI.U32 R0, R7, R13, R6 ;  /* 0x0000000d07007227 */ /* 0x000fe400078e0006 */
[----:B------:R-:W0:Y:S04]  /*4d70*/  LDC.64 R6, c[0x0][0x380] ;  /* 0x0000e000ff067b82 */ /* 0x000e280000000a00 */
[----:B------:R-:W-:-:S04]  /*4d80*/  IMAD.HI.U32 R0, R0, R5, RZ ;  /* 0x0000000500007227 */ /* 0x000fc800078e00ff */
[----:B------:R-:W-:-:S05]  /*4d90*/  IMAD R2, R0, R2, R5 ;  /* 0x0000000200027224 */ /* 0x000fca00078e0205 */
        /* <DEDUP_REMOVED lines=20> */
[----:B--2---:R-:W-:Y:S01]  /*4ee0*/  IADD3 R10, P0, PT, R0, UR24, RZ ;  /* 0x00000018000a7c10 */ /* 0x004fe2000ff1e0ff */
[----:B0-----:R-:W-:-:S03]  /*4ef0*/  IMAD.WIDE R4, R5, 0x8, R6 ;  /* 0x0000000805047825 */ /* 0x001fc600078e0206 */
        /* <DEDUP_REMOVED lines=20> */
.L_x_1:
[----:B------:R-:W-:-:S13]  /*5040*/  ISETP.GT.AND P0, PT, R0, UR12, PT ;  /* 0x0000000c00007c0c */ /* 0x000fda000bf04270 */
[----:B------:R-:W-:Y:S05]  /*5050*/  @P0 BRA `(.L_x_9) ;  /* 0x0000004000e00947 */ /* 0x000fea0003800000 */
[----:B------:R-:W0:Y:S02]  /*5060*/  LDCU UR5, c[0x0][0x39c] ;  /* 0x00007380ff0577ac */ /* 0x000e240008000800 */
[----:B0-----:R-:W-:-:S09]  /*5070*/  UISETP.GE.AND UP0, UPT, UR5, 0x1, UPT ;  /* 0x000000010500788c */ /* 0x001fd2000bf06270 */
[----:B------:R-:W-:Y:S05]  /*5080*/  BRA.U !UP0, `(.L_x_10) ;  /* 0x0000001d08087547 */ /* 0x000fea000b800000 */
[----:B------:R-:W-:Y:S01]  /*5090*/  UISETP.GE.U32.AND UP0, UPT, UR5, 0x4, UPT ;  /* 0x000000040500788c */ /* 0x000fe2000bf06070 */
[----:B------:R-:W-:-:S08]  /*50a0*/  UMOV UR4, URZ ;  /* 0x000000ff00047c82 */ /* 0x000fd00008000000 */
[----:B------:R-:W-:Y:S05]  /*50b0*/  BRA.U !UP0, `(.L_x_11) ;  /* 0x0000000d08d47547 */ /* 0x000fea000b800000 */
[----:B------:R-:W0:Y:S01]  /*50c0*/  LDC R9, c[0x0][0x390] ;  /* 0x0000e400ff097b82 */ /* 0x000e220000000800 */
[----:B------:R-:W-:Y:S02]  /*50d0*/  ULOP3.LUT UR4, UR5, 0x7ffffffc, URZ, 0xc0, !UPT ;  /* 0x7ffffffc05047892 */ /* 0x000fe4000f8ec0ff */
[----:B------:R-:W-:Y:S02]  /*50e0*/  UIADD3 UR5, UPT, UPT, UR21, UR19, URZ ;  /* 0x0000001315057290 */ /* 0x000fe4000fffe0ff */
[----:B------:R-:W-:Y:S02]  /*50f0*/  ULEA UR6, UR19, UR21, 0x1 ;  /* 0x0000001513067291 */ /* 0x000fe4000f8e08ff */
[----:B------:R-:W-:Y:S01]  /*5100*/  UIMAD UR7, UR19, 0x3, UR21 ;  /* 0x00000003130778a4 */ /* 0x000fe2000f8e0215 */
[----:B------:R-:W1:Y:S01]  /*5110*/  LDC.64 R6, c[0x0][0x380] ;  /* 0x0000e000ff067b82 */ /* 0x000e620000000a00 */
[----:B------:R-:W-:Y:S02]  /*5120*/  UIMAD UR5, UR5, UR16, UR20 ;  /* 0x00000010050572a4 */ /* 0x000fe4000f8e0214 */
[----:B------:R-:W-:-:S02]  /*5130*/  UIMAD UR6, UR6, UR16, UR20 ;  /* 0x00000010060672a4 */ /* 0x000fc4000f8e0214 */
[----:B------:R-:W-:Y:S02]  /*5140*/  UIMAD UR7, UR7, UR16, UR20 ;  /* 0x00000010070772a4 */ /* 0x000fe4000f8e0214 */
[----:B------:R-:W-:Y:S02]  /*5150*/  UIMAD UR5, UR5, UR11, UR22 ;  /* 0x0000000b050572a4 */ /* 0x000fe4000f8e0216 */
[----:B------:R-:W-:Y:S02]  /*5160*/  UIMAD UR6, UR6, UR11, UR22 ;  /* 0x0000000b060672a4 */ /* 0x000fe4000f8e0216 */
[----:B------:R-:W-:Y:S02]  /*5170*/  UIMAD UR7, UR7, UR11, UR22 ;  /* 0x0000000b070772a4 */ /* 0x000fe4000f8e0216 */
[C-C-:B------:R-:W-:Y:S01]  /*5180*/  IMAD R5, R10.reuse, UR5, R15.reuse ;  /* 0x000000050a057c24 */ /* 0x140fe2000f8e020f */
[----:B------:R-:W2:Y:S01]  /*5190*/  LDCU.128 UR12, c[0x0][0x380] ;  /* 0x00007000ff0c77ac */ /* 0x000ea20008000c00 */
[----:B------:R-:W-:-:S02]  /*51a0*/  IMAD R11, R10, UR6, R15 ;  /* 0x000000060a0b7c24 */ /* 0x000fc4000f8e020f */
[----:B0-----:R-:W-:Y:S01]  /*51b0*/  VIADD R0, R9, 0xfffffffe ;  /* 0xfffffffe09007836 */ /* 0x001fe20000000000 */
[----:B------:R-:W-:Y:S01]  /*51c0*/  SHF.R.S32.HI R9, RZ, 0x1f, R9 ;  /* 0x0000001fff097819 */ /* 0x000fe20000011409 */
[----:B------:R-:W-:Y:S01]  /*51d0*/  IMAD R15, R10, UR7, R15 ;  /* 0x000000070a0f7c24 */ /* 0x000fe2000f8e020f */
[----:B------:R-:W-:Y:S01]  /*51e0*/  UIADD3 UR5, UPT, UPT, -UR4, URZ, URZ ;  /* 0x000000ff04057290 */ /* 0x000fe2000fffe1ff */
[--C-:B------:R-:W-:Y:S01]  /*51f0*/  IMAD R5, R5, UR18, R14.reuse ;  /* 0x0000001205057c24 */ /* 0x100fe2000f8e020e */
[----:B------:R-:W-:Y:S01]  /*5200*/  IABS R3, R0 ;  /* 0x0000000000037213 */ /* 0x000fe20000000000 */
[--C-:B------:R-:W-:Y:S02]  /*5210*/  IMAD R11, R11, UR18, R14.reuse ;  /* 0x000000120b0b7c24 */ /* 0x100fe4000f8e020e */
[----:B------:R-:W-:Y:S01]  /*5220*/  IMAD R15, R15, UR18, R14 ;  /* 0x000000120f0f7c24 */ /* 0x000fe2000f8e020e */
[----:B------:R-:W0:Y:S01]  /*5230*/  I2F.RP R4, R3 ;  /* 0x0000000300047306 */ /* 0x000e220000209400 */
[----:B------:R-:W-:-:S02]  /*5240*/  IMAD R8, R5, UR17, R16 ;  /* 0x0000001105087c24 */ /* 0x000fc4000f8e0210 */
[--C-:B------:R-:W-:Y:S02]  /*5250*/  IMAD R5, R11, UR17, R16.reuse ;  /* 0x000000110b057c24 */ /* 0x100fe4000f8e0210 */
[----:B------:R-:W-:-:S03]  /*5260*/  IMAD R16, R15, UR17, R16 ;  /* 0x000000110f107c24 */ /* 0x000fc6000f8e0210 */
[----:B0-----:R-:W0:Y:S02]  /*5270*/  MUFU.RCP R4, R4 ;  /* 0x0000000400047308 */ /* 0x001e240000001000 */
[----:B0-----:R-:W-:Y:S02]  /*5280*/  VIADD R12, R4, 0xffffffe ;  /* 0x0ffffffe040c7836 */ /* 0x001fe40000000000 */
[----:B------:R-:W0:Y:S04]  /*5290*/  LDC R4, c[0x0][0x390] ;  /* 0x0000e400ff047b82 */ /* 0x000e280000000800 */
[----:B------:R-:W3:Y:S02]  /*52a0*/  F2I.FTZ.U32.TRUNC.NTZ R13, R12 ;  /* 0x0000000c000d7305 */ /* 0x000ee4000021f000 */
[----:B---3--:R-:W-:-:S04]  /*52b0*/  IMAD.MOV R12, RZ, RZ, -R13 ;  /* 0x000000ffff0c7224 */ /* 0x008fc800078e0a0d */
[----:B------:R-:W-:Y:S02]  /*52c0*/  IMAD R17, R12, R3, RZ ;  /* 0x000000030c117224 */ /* 0x000fe400078e02ff */
[----:B------:R-:W-:-:S04]  /*52d0*/  IMAD.MOV.U32 R12, RZ, RZ, RZ ;  /* 0x000000ffff0c7224 */ /* 0x000fc800078e00ff */
[----:B------:R-:W-:-:S04]  /*52e0*/  IMAD.HI.U32 R11, R13, R17, R12 ;  /* 0x000000110d0b7227 */ /* 0x000fc800078e000c */
[----:B-12---:R-:W-:-:S07]  /*52f0*/  IMAD.MOV.U32 R17, RZ, RZ, R2 ;  /* 0x000000ffff117224 */ /* 0x006fce00078e0002 */
.L_x_12:
[----:B------:R-:W-:Y:S02]  /*5300*/  IABS R12, R17 ;  /* 0x00000011000c7213 */ /* 0x000fe40000000000 */
[----:B------:R-:W-:-:S03]  /*5310*/  IABS R13, R0 ;  /* 0x00000000000d7213 */ /* 0x000fc60000000000 */
[----:B------:R-:W-:-:S04]  /*5320*/  IMAD.HI.U32 R11, R11, R12, RZ ;  /* 0x0000000c0b0b7227 */ /* 0x000fc800078e00ff */
[----:B------:R-:W-:-:S04]  /*5330*/  IMAD.MOV R13, RZ, RZ, -R13 ;  /* 0x000000ffff0d7224 */ /* 0x000fc800078e0a0d */
[----:B------:R-:W-:Y:S01]  /*5340*/  IMAD R12, R11, R13, R12 ;  /* 0x0000000d0b0c7224 */ /* 0x000fe200078e020c */
[----:B------:R-:W-:-:S04]  /*5350*/  IABS R13, R0 ;  /* 0x00000000000d7213 */ /* 0x000fc80000000000 */
[----:B------:R-:W-:-:S13]  /*5360*/  ISETP.GT.U32.AND P1, PT, R3, R12, PT ;  /* 0x0000000c0300720c */ /* 0x000fda0003f24070 */
[----:B------:R-:W-:Y:S02]  /*5370*/  @!P1 IMAD.IADD R12, R12, 0x1, -R13 ;  /* 0x000000010c0c9824 */ /* 0x000fe400078e0a0d */
[----:B------:R-:W-:-:S03]  /*5380*/  @!P1 VIADD R11, R11, 0x1 ;  /* 0x000000010b0b9836 */ /* 0x000fc60000000000 */
[----:B------:R-:W-:Y:S02]  /*5390*/  ISETP.GE.U32.AND P0, PT, R12, R3, PT ;  /* 0x000000030c00720c */ /* 0x000fe40003f06070 */
[-C--:B------:R-:W-:Y:S02]  /*53a0*/  LOP3.LUT R3, R17, R0.reuse, RZ, 0x3c, !PT ;  /* 0x0000000011037212 */ /* 0x080fe400078e3cff */
[----:B------:R-:W-:Y:S02]  /*53b0*/  LOP3.LUT R12, RZ, R0, RZ, 0x33, !PT ;  /* 0x00000000ff0c7212 */ /* 0x000fe400078e33ff */
[----:B------:R-:W-:-:S07]  /*53c0*/  ISETP.GE.AND P2, PT, R3, RZ, PT ;  /* 0x000000ff0300720c */ /* 0x000fce0003f46270 */
[----:B------:R-:W-:Y:S01]  /*53d0*/  @P0 VIADD R11, R11, 0x1 ;  /* 0x000000010b0b0836 */ /* 0x000fe20000000000 */
[----:B------:R-:W-:-:S05]  /*53e0*/  ISETP.NE.AND P0, PT, R0, RZ, PT ;  /* 0x000000ff0000720c */ /* 0x000fca0003f05270 */
[----:B------:R-:W-:-:S05]  /*53f0*/  @!P2 IMAD.MOV R11, RZ, RZ, -R11 ;  /* 0x000000ffff0ba224 */ /* 0x000fca00078e0a0b */
[----:B------:R-:W-:-:S05]  /*5400*/  SEL R11, R12, R11, !P0 ;  /* 0x0000000b0c0b7207 */ /* 0x000fca0004000000 */
[----:B------:R-:W-:Y:S02]  /*5410*/  IMAD.MOV R12, RZ, RZ, -R11 ;  /* 0x000000ffff0c7224 */ /* 0x000fe400078e0a0b */
[----:B0-----:R-:W-:Y:S02]  /*5420*/  IMAD R11, R11, R4, R4 ;  /* 0x000000040b0b7224 */ /* 0x001fe400078e0204 */
[----:B------:R-:W-:-:S04]  /*5430*/  IMAD R12, R0, R12, R17 ;  /* 0x0000000c000c7224 */ /* 0x000fc800078e0211 */
[C---:B------:R-:W-:Y:S01]  /*5440*/  IMAD.IADD R19, R12.reuse, 0x1, R11 ;  /* 0x000000010c137824 */ /* 0x040fe200078e020b */
[----:B------:R-:W-:Y:S02]  /*5450*/  IADD3 R3, P1, PT, R12, R11, RZ ;  /* 0x0000000b0c037210 */ /* 0x000fe40007f3e0ff */
[----:B------:R-:W-:Y:S01]  /*5460*/  SHF.R.S32.HI R14, RZ, 0x1f, R12 ;  /* 0x0000001fff0e7819 */ /* 0x000fe2000001140c */
[----:B------:R-:W-:-:S03]  /*5470*/  IMAD.WIDE R18, R19, 0x8, R6 ;  /* 0x0000000813127825 */ /* 0x000fc600078e0206 */
[----:B------:R-:W-:Y:S01]  /*5480*/  LEA.HI.X.SX32 R22, R11, R14, 0x1, P1 ;  /* 0x0000000e0b167211 */ /* 0x000fe200008f0eff */
[C---:B------:R-:W-:Y:S01]  /*5490*/  IMAD.SHL.U32 R25, R3.reuse, 0x8, RZ ;  /* 0x0000000803197824 */ /* 0x040fe200078e00ff */
[C---:B------:R-:W-:Y:S01]  /*54a0*/  IADD3 R11, P2, PT, R3.reuse, R4, RZ ;  /* 0x00000004030b7210 */ /* 0x040fe20007f5e0ff */
[----:B------:R-:W2:Y:S01]  /*54b0*/  LDG.E.64 R18, desc[UR8][R18.64] ;  /* 0x0000000812127981 */ /* 0x000ea2000c1e1b00 */
[--C-:B------:R-:W-:Y:S02]  /*54c0*/  SHF.L.U64.HI R24, R3, 0x3, R22.reuse ;  /* 0x0000000303187819 */ /* 0x100fe40000010216 */
[----:B------:R-:W-:Y:S01]  /*54d0*/  IADD3 R20, P1, PT, R25, UR12, RZ ;  /* 0x0000000c19147c10 */ /* 0x000fe2000ff3e0ff */
[----:B------:R-:W-:-:S03]  /*54e0*/  IMAD.X R14, R9, 0x1, R22, P2 ;  /* 0x00000001090e7824 */ /* 0x000fc600010e0616 */
[----:B------:R-:W-:Y:S02]  /*54f0*/  IADD3.X R21, PT, PT, R24, UR13, RZ, P1, !PT ;  /* 0x0000000d18157c10 */ /* 0x000fe40008ffe4ff */
[----:B------:R-:W-:-:S04]  /*5500*/  LEA R12, P1, R11, UR12, 0x3 ;  /* 0x0000000c0b0c7c11 */ /* 0x000fc8000f8218ff */
[----:B------:R-:W2:Y:S01]  /*5510*/  LDG.E.64 R20, desc[UR8][R20.64+0x10] ;  /* 0x0000100814147981 */ /* 0x000ea2000c1e1b00 */
[----:B------:R-:W-:Y:S02]  /*5520*/  LEA.HI.X R13, R11, UR13, R14, 0x3, P1 ;  /* 0x0000000d0b0d7c11 */ /* 0x000fe400088f1c0e */
[----:B------:R-:W-:-:S04]  /*5530*/  IADD3 R3, P2, PT, R3, -R4, RZ ;  /* 0x8000000403037210 */ /* 0x000fc80007f5e0ff */
[----:B------:R-:W3:Y:S01]  /*5540*/  LDG.E.64 R12, desc[UR8][R12.64+0x8] ;  /* 0x000008080c0c7981 */ /* 0x000ee2000c1e1b00 */
[----:B------:R-:W-:Y:S01]  /*5550*/  IMAD.X R22, R22, 0x1, ~R9, P2 ;  /* 0x0000000116167824 */ /* 0x000fe200010e0e09 */
[----:B------:R-:W-:-:S04]  /*5560*/  LEA R14, P1, R3, UR12, 0x3 ;  /* 0x0000000c030e7c11 */ /* 0x000fc8000f8218ff */
[----:B------:R-:W-:-:S06]  /*5570*/  LEA.HI.X R15, R3, UR13, R22, 0x3, P1 ;  /* 0x0000000d030f7c11 */ /* 0x000fcc00088f1c16 */
[----:B------:R-:W4:Y:S01]  /*5580*/  LDG.E.64 R14, desc[UR8][R14.64+0x8] ;  /* 0x000008080e0e7981 */ /* 0x000f22000c1e1b00 */
[----:B------:R-:W-:-:S04]  /*5590*/  IABS R3, R0 ;  /* 0x0000000000037213 */ /* 0x000fc80000000000 */
[----:B------:R-:W0:Y:S08]  /*55a0*/  I2F.RP R26, R3 ;  /* 0x00000003001a7306 */ /* 0x000e300000209400 */
[----:B0-----:R-:W0:Y:S02]  /*55b0*/  MUFU.RCP R26, R26 ;  /* 0x0000001a001a7308 */ /* 0x001e240000001000 */
[----:B0-----:R-:W-:-:S06]  /*55c0*/  VIADD R22, R26, 0xffffffe ;  /* 0x0ffffffe1a167836 */ /* 0x001fcc0000000000 */
[----:B------:R0:W1:Y:S01]  /*55d0*/  F2I.FTZ.U32.TRUNC.NTZ R23, R22 ;  /* 0x0000001600177305 */ /* 0x000062000021f000 */
[----:B------:R-:W-:Y:S01]  /*55e0*/  IABS R26, R8 ;  /* 0x00000008001a7213 */ /* 0x000fe20000000000 */
[----:B0-----:R-:W-:Y:S02]  /*55f0*/  IMAD.MOV.U32 R22, RZ, RZ, RZ ;  /* 0x000000ffff167224 */ /* 0x001fe400078e00ff */
[----:B-1----:R-:W-:-:S04]  /*5600*/  IMAD.MOV R28, RZ, RZ, -R23 ;  /* 0x000000ffff1c7224 */ /* 0x002fc800078e0a17 */
[----:B------:R-:W-:-:S04]  /*5610*/  IMAD R11, R28, R3, RZ ;  /* 0x000000031c0b7224 */ /* 0x000fc800078e02ff */
        /* <DEDUP_REMOVED lines=13> */
[----:B--2---:R-:W-:Y:S01]  /*56f0*/  DADD R18, R20, R18 ;  /* 0x0000000014127229 */ /* 0x004fe20000000012 */
[----:B------:R-:W-:-:S07]  /*5700*/  LOP3.LUT R21, RZ, R0, RZ, 0x33, !PT ;  /* 0x00000000ff157212 */ /* 0x000fce00078e33ff */
        /* <DEDUP_REMOVED lines=9> */
[----:B------:R-:W-:Y:S01]  /*57a0*/  IADD3.X R13, PT, PT, R24, UR15, RZ, P1, !PT ;  /* 0x0000000f180d7c10 */ /* 0x000fe20008ffe4ff */
[----:B------:R-:W-:Y:S01]  /*57b0*/  IMAD.SHL.U32 R23, R25, 0x8, RZ ;  /* 0x0000000819177824 */ /* 0x000fe200078e00ff */
[----:B------:R-:W-:Y:S01]  /*57c0*/  LEA.HI.X.SX32 R24, R19, R20, 0x1, P2 ;  /* 0x0000001413187211 */ /* 0x000fe200010f0eff */
[----:B------:R-:W-:Y:S01]  /*57d0*/  IMAD.IADD R19, R18, 0x1, R19 ;  /* 0x0000000112137824 */ /* 0x000fe200078e0213 */
[----:B------:R-:W-:Y:S02]  /*57e0*/  DMUL R14, R14, 0.25 ;  /* 0x3fd000000e0e7828 */ /* 0x000fe40000000000 */
[----:B------:R-:W-:-:S02]  /*57f0*/  SHF.L.U64.HI R22, R25, 0x3, R24 ;  /* 0x0000000319167819 */ /* 0x000fc40000010218 */
[----:B------:R-:W-:Y:S01]  /*5800*/  IADD3 R20, P1, PT, R23, UR12, RZ ;  /* 0x0000000c17147c10 */ /* 0x000fe2000ff3e0ff */
[----:B------:R-:W-:Y:S01]  /*5810*/  IMAD.WIDE R18, R19, 0x8, R6 ;  /* 0x0000000813127825 */ /* 0x000fe200078e0206 */
[-C--:B------:R-:W-:Y:S02]  /*5820*/  IADD3 R26, P2, PT, R25, R4.reuse, RZ ;  /* 0x00000004191a7210 */ /* 0x080fe40007f5e0ff */
[----:B------:R-:W-:Y:S01]  /*5830*/  IADD3.X R21, PT, PT, R22, UR13, RZ, P1, !PT ;  /* 0x0000000d16157c10 */ /* 0x000fe20008ffe4ff */
[----:B------:R0:W-:Y:S02]  /*5840*/  STG.E.64 desc[UR8][R12.64+0x8], R14 ;  /* 0x0000080e0c007986 */ /* 0x0001e4000c101b08 */
[----:B------:R-:W-:Y:S01]  /*5850*/  IMAD.X R27, R9, 0x1, R24, P2 ;  /* 0x00000001091b7824 */ /* 0x000fe200010e0618 */
[----:B------:R-:W-:Y:S01]  /*5860*/  IADD3 R25, P2, PT, R25, -R4, RZ ;  /* 0x8000000419197210 */ /* 0x000fe20007f5e0ff */
[----:B------:R-:W2:Y:S04]  /*5870*/  LDG.E.64 R18, desc[UR8][R18.64] ;  /* 0x0000000812127981 */ /* 0x000ea8000c1e1b00 */
[----:B------:R-:W2:Y:S01]  /*5880*/  LDG.E.64 R20, desc[UR8][R20.64+0x10] ;  /* 0x0000100814147981 */ /* 0x000ea2000c1e1b00 */
[----:B0-----:R-:W-:Y:S01]  /*5890*/  LEA R12, P1, R26, UR12, 0x3 ;  /* 0x0000000c1a0c7c11 */ /* 0x001fe2000f8218ff */
[----:B------:R-:W-:-:S03]  /*58a0*/  IMAD.X R24, R24, 0x1, ~R9, P2 ;  /* 0x0000000118187824 */ /* 0x000fc600010e0e09 */
[----:B------:R-:W-:Y:S02]  /*58b0*/  LEA.HI.X R13, R26, UR13, R27, 0x3, P1 ;  /* 0x0000000d1a0d7c11 */ /* 0x000fe400088f1c1b */
[----:B------:R-:W-:-:S04]  /*58c0*/  LEA R14, P1, R25, UR12, 0x3 ;  /* 0x0000000c190e7c11 */ /* 0x000fc8000f8218ff */
[----:B------:R-:W3:Y:S01]  /*58d0*/  LDG.E.64 R12, desc[UR8][R12.64+0x8] ;  /* 0x000008080c0c7981 */ /* 0x000ee2000c1e1b00 */
[----:B------:R-:W-:-:S06]  /*58e0*/  LEA.HI.X R15, R25, UR13, R24, 0x3, P1 ;  /* 0x0000000d190f7c11 */ /* 0x000fcc00088f1c18 */
[----:B------:R-:W4:Y:S01]  /*58f0*/  LDG.E.64 R14, desc[UR8][R14.64+0x8] ;  /* 0x000008080e0e7981 */ /* 0x000f22000c1e1b00 */
[----:B------:R-:W-:Y:S02]  /*5900*/  IABS R24, R0 ;  /* 0x0000000000187213 */ /* 0x000fe40000000000 */
[----:B------:R-:W-:-:S03]  /*5910*/  IABS R26, R5 ;  /* 0x00000005001a7213 */ /* 0x000fc60000000000 */
[----:B------:R-:W-:Y:S02]  /*5920*/  IMAD.MOV R25, RZ, RZ, -R24 ;  /* 0x000000ffff197224 */ /* 0x000fe400078e0a18 */
[----:B------:R-:W-:-:S04]  /*5930*/  IMAD.HI.U32 R24, R11, R26, RZ ;  /* 0x0000001a0b187227 */ /* 0x000fc800078e00ff */
[----:B------:R-:W-:-:S05]  /*5940*/  IMAD R26, R24, R25, R26 ;  /* 0x00000019181a7224 */ /* 0x000fca00078e021a */
[----:B------:R-:W-:Y:S02]  /*5950*/  ISETP.GT.U32.AND P2, PT, R3, R26, PT ;  /* 0x0000001a0300720c */ /* 0x000fe40003f44070 */
[----:B------:R-:W-:-:S11]  /*5960*/  IABS R25, R0 ;  /* 0x0000000000197213 */ /* 0x000fd60000000000 */
[----:B------:R-:W-:Y:S01]  /*5970*/  @!P2 IMAD.IADD R26, R26, 0x1, -R25 ;  /* 0x000000011a1aa824 */ /* 0x000fe200078e0a19 */
[----:B------:R-:W-:-:S04]  /*5980*/  LOP3.LUT R25, R5, R0, RZ, 0x3c, !PT ;  /* 0x0000000005197212 */ /* 0x000fc800078e3cff */
[----:B------:R-:W-:Y:S02]  /*5990*/  ISETP.GE.U32.AND P1, PT, R26, R3, PT ;  /* 0x000000031a00720c */ /* 0x000fe40003f26070 */
[----:B------:R-:W-:Y:S01]  /*59a0*/  ISETP.GE.AND P3, PT, R25, RZ, PT ;  /* 0x000000ff1900720c */ /* 0x000fe20003f66270 */
[----:B------:R-:W-:-:S10]  /*59b0*/  @!P2 VIADD R24, R24, 0x1 ;  /* 0x000000011818a836 */ /* 0x000fd40000000000 */
[----:B------:R-:W-:-:S04]  /*59c0*/  @P1 VIADD R24, R24, 0x1 ;  /* 0x0000000118181836 */ /* 0x000fc80000000000 */
[----:B------:R-:W-:Y:S01]  /*59d0*/  @!P3 IMAD.MOV R24, RZ, RZ, -R24 ;  /* 0x000000ffff18b224 */ /* 0x000fe200078e0a18 */
[----:B--2---:R-:W-:Y:S01]  /*59e0*/  DADD R18, R20, R18 ;  /* 0x0000000014127229 */ /* 0x004fe20000000012 */
[----:B------:R-:W-:-:S04]  /*59f0*/  LOP3.LUT R21, RZ, R0, RZ, 0x33, !PT ;  /* 0x00000000ff157212 */ /* 0x000fc800078e33ff */
[----:B------:R-:W-:-:S05]  /*5a00*/  SEL R21, R21, R24, !P0 ;  /* 0x0000001815157207 */ /* 0x000fca0004000000 */
[----:B------:R-:W-:Y:S01]  /*5a10*/  IMAD.MOV R20, RZ, RZ, -R21 ;  /* 0x000000ffff147224 */ /* 0x000fe200078e0a15 */
[----:B---3--:R-:W-:-:S03]  /*5a20*/  DADD R12, R18, R12 ;  /* 0x00000000120c7229 */ /* 0x008fc6000000000c */
[----:B------:R-:W-:Y:S02]  /*5a30*/  IMAD R18, R0, R20, R5 ;  /* 0x0000001400127224 */ /* 0x000fe400078e0205 */
[----:B------:R-:W-:-:S03]  /*5a40*/  IMAD R19, R21, R4, R4 ;  /* 0x0000000415137224 */ /* 0x000fc600078e0204 */
[----:B----4-:R-:W-:Y:S02]  /*5a50*/  DADD R24, R12, R14 ;  /* 0x000000000c187229 */ /* 0x010fe4000000000e */
[----:B------:R-:W-:Y:S02]  /*5a60*/  IADD3 R15, P2, PT, R18, R19, RZ ;  /* 0x00000013120f7210 */ /* 0x000fe40007f5e0ff */
[----:B------:R-:W-:Y:S02]  /*5a70*/  SHF.R.S32.HI R14, RZ, 0x1f, R18 ;  /* 0x0000001fff0e7819 */ /* 0x000fe40000011412 */
[----:B------:R-:W-:Y:S01]  /*5a80*/  IADD3 R12, P1, PT, R23, UR14, RZ ;  /* 0x0000000e170c7c10 */ /* 0x000fe2000ff3e0ff */
[----:B------:R-:W-:Y:S01]  /*5a90*/  IMAD.SHL.U32 R20, R15, 0x8, RZ ;  /* 0x000000080f147824 */ /* 0x000fe200078e00ff */
[----:B------:R-:W-:Y:S01]  /*5aa0*/  LEA.HI.X.SX32 R21, R19, R14, 0x1, P2 ;  /* 0x0000000e13157211 */ /* 0x000fe200010f0eff */
[----:B------:R-:W-:Y:S01]  /*5ab0*/  DMUL R24, R24, 0.25 ;  /* 0x3fd0000018187828 */ /* 0x000fe20000000000 */
[----:B------:R-:W-:Y:S01]  /*5ac0*/  IADD3.X R13, PT, PT, R22, UR15, RZ, P1, !PT ;  /* 0x0000000f160d7c10 */ /* 0x000fe20008ffe4ff */
[----:B------:R-:W-:Y:S01]  /*5ad0*/  IMAD.IADD R27, R18, 0x1, R19 ;  /* 0x00000001121b7824 */ /* 0x000fe200078e0213 */
[----:B------:R-:W-:-:S02]  /*5ae0*/  SHF.L.U64.HI R22, R15, 0x3, R21 ;  /* 0x000000030f167819 */ /* 0x000fc40000010215 */
[----:B------:R-:W-:Y:S02]  /*5af0*/  IADD3 R18, P1, PT, R20, UR12, RZ ;  /* 0x0000000c14127c10 */ /* 0x000fe4000ff3e0ff */
[----:B------:R0:W-:Y:S01]  /*5b00*/  STG.E.64 desc[UR8][R12.64+0x8], R24 ;  /* 0x000008180c007986 */ /* 0x0001e2000c101b08 */
[----:B------:R-:W-:Y:S02]  /*5b10*/  IADD3 R23, P2, PT, R15, R4, RZ ;  /* 0x000000040f177210 */ /* 0x000fe40007f5e0ff */
[----:B------:R-:W-:Y:S02]  /*5b20*/  IADD3.X R19, PT, PT, R22, UR13, RZ, P1, !PT ;  /* 0x0000000d16137c10 */ /* 0x000fe40008ffe4ff */
[----:B------:R-:W-:Y:S01]  /*5b30*/  LEA R14, P1, R23, UR12, 0x3 ;  /* 0x0000000c170e7c11 */ /* 0x000fe2000f8218ff */
[----:B------:R-:W-:-:S03]  /*5b40*/  IMAD.X R26, R9, 0x1, R21, P2 ;  /* 0x00000001091a7824 */ /* 0x000fc600010e0615 */
[----:B------:R-:W2:Y:S01]  /*5b50*/  LDG.E.64 R18, desc[UR8][R18.64+0x10] ;  /* 0x0000100812127981 */ /* 0x000ea2000c1e1b00 */
[----:B0-----:R-:W-:Y:S01]  /*5b60*/  IMAD.WIDE R12, R27, 0x8, R6 ;  /* 0x000000081b0c7825 */ /* 0x001fe200078e0206 */
[----:B------:R-:W-:Y:S02]  /*5b70*/  IADD3 R27, P2, PT, R15, -R4, RZ ;  /* 0x800000040f1b7210 */ /* 0x000fe40007f5e0ff */
[----:B------:R-:W-:-:S03]  /*5b80*/  LEA.HI.X R15, R23, UR13, R26, 0x3, P1 ;  /* 0x0000000d170f7c11 */ /* 0x000fc600088f1c1a */
[----:B------:R-:W2:Y:S01]  /*5b90*/  LDG.E.64 R12, desc[UR8][R12.64] ;  /* 0x000000080c0c7981 */ /* 0x000ea2000c1e1b00 */
[----:B------:R-:W-:Y:S01]  /*5ba0*/  IMAD.X R26, R21, 0x1, ~R9, P2 ;  /* 0x00000001151a7824 */ /* 0x000fe200010e0e09 */
[C---:B------:R-:W-:Y:S02]  /*5bb0*/  LEA R24, P1, R27.reuse, UR12, 0x3 ;  /* 0x0000000c1b187c11 */ /* 0x040fe4000f8218ff */
[----:B------:R-:W3:Y:S02]  /*5bc0*/  LDG.E.64 R14, desc[UR8][R14.64+0x8] ;  /* 0x000008080e0e7981 */ /* 0x000ee4000c1e1b00 */
        /* <DEDUP_REMOVED lines=18> */
[----:B------:R-:W-:-:S03]  /*5cf0*/  SEL R21, R18, R21, !P0 ;  /* 0x0000001512157207 */ /* 0x000fc60004000000 */
[----:B---3--:R-:W-:Y:S02]  /*5d00*/  DADD R12, R12, R14 ;  /* 0x000000000c0c7229 */ /* 0x008fe4000000000e */
[----:B------:R-:W-:Y:S02]  /*5d10*/  IMAD.MOV R19, RZ, RZ, -R21 ;  /* 0x000000ffff137224 */ /* 0x000fe400078e0a15 */
[----:B------:R-:W-:Y:S02]  /*5d20*/  IMAD R18, R21, R4, R4 ;  /* 0x0000000415127224 */ /* 0x000fe400078e0204 */
[----:B------:R-:W-:Y:S02]  /*5d30*/  IMAD R14, R0, R19, R16 ;  /* 0x00000013000e7224 */ /* 0x000fe400078e0210 */
[----:B----4-:R-:W-:-:S03]  /*5d40*/  DADD R24, R12, R24 ;  /* 0x000000000c187229 */ /* 0x010fc60000000018 */
[----:B------:R-:W-:Y:S02]  /*5d50*/  IADD3 R15, P1, PT, R14, R18, RZ ;  /* 0x000000120e0f7210 */ /* 0x000fe40007f3e0ff */
[----:B------:R-:W-:Y:S02]  /*5d60*/  SHF.R.S32.HI R21, RZ, 0x1f, R14 ;  /* 0x0000001fff157819 */ /* 0x000fe4000001140e */
[----:B------:R-:W-:Y:S01]  /*5d70*/  IADD3 R12, P0, PT, R20, UR14, RZ ;  /* 0x0000000e140c7c10 */ /* 0x000fe2000ff1e0ff */
[C---:B------:R-:W-:Y:S01]  /*5d80*/  IMAD.SHL.U32 R20, R15.reuse, 0x8, RZ ;  /* 0x000000080f147824 */ /* 0x040fe200078e00ff */
[----:B------:R-:W-:Y:S01]  /*5d90*/  LEA.HI.X.SX32 R21, R18, R21, 0x1, P1 ;  /* 0x0000001512157211 */ /* 0x000fe200008f0eff */
[----:B------:R-:W-:Y:S01]  /*5da0*/  DMUL R24, R24, 0.25 ;  /* 0x3fd0000018187828 */ /* 0x000fe20000000000 */
[----:B------:R-:W-:Y:S01]  /*5db0*/  IADD3.X R13, PT, PT, R22, UR15, RZ, P0, !PT ;  /* 0x0000000f160d7c10 */ /* 0x000fe200087fe4ff */
[----:B------:R-:W-:Y:S01]  /*5dc0*/  IMAD.IADD R27, R14, 0x1, R18 ;  /* 0x000000010e1b7824 */ /* 0x000fe200078e0212 */
[----:B------:R-:W-:-:S02]  /*5dd0*/  SHF.L.U64.HI R22, R15, 0x3, R21 ;  /* 0x000000030f167819 */ /* 0x000fc40000010215 */
[----:B------:R-:W-:Y:S02]  /*5de0*/  IADD3 R18, P0, PT, R20, UR12, RZ ;  /* 0x0000000c14127c10 */ /* 0x000fe4000ff1e0ff */
[----:B------:R-:W-:Y:S01]  /*5df0*/  IADD3 R23, P1, PT, R15, R4, RZ ;  /* 0x000000040f177210 */ /* 0x000fe20007f3e0ff */
[----:B------:R0:W-:Y:S01]  /*5e00*/  STG.E.64 desc[UR8][R12.64+0x8], R24 ;  /* 0x000008180c007986 */ /* 0x0001e2000c101b08 */
        /* <DEDUP_REMOVED lines=13> */
[----:B------:R-:W-:-:S04]  /*5ee0*/  IADD3 R20, P0, PT, R20, UR14, RZ ;  /* 0x0000000e14147c10 */ /* 0x000fc8000ff1e0ff */
[----:B------:R-:W-:Y:S01]  /*5ef0*/  IADD3.X R21, PT, PT, R22, UR15, RZ, P0, !PT ;  /* 0x0000000f16157c10 */ /* 0x000fe200087fe4ff */
[----:B------:R-:W-:-:S04]  /*5f00*/  UIADD3 UR5, UPT, UPT, UR5, 0x4, URZ ;  /* 0x0000000405057890 */ /* 0x000fc8000fffe0ff */
[----:B------:R-:W-:Y:S01]  /*5f10*/  UISETP.NE.AND UP0, UPT, UR5, URZ, UPT ;  /* 0x000000ff0500728c */ /* 0x000fe2000bf05270 */
[----:B--2---:R-:W-:-:S08]  /*5f20*/  DADD R12, R18, R12 ;  /* 0x00000000120c7229 */ /* 0x004fd0000000000c */
[----:B---3--:R-:W-:-:S08]  /*5f30*/  DADD R12, R12, R14 ;  /* 0x000000000c0c7229 */ /* 0x008fd0000000000e */
[----:B----4-:R-:W-:Y:S01]  /*5f40*/  DADD R12, R12, R24 ;  /* 0x000000000c0c7229 */ /* 0x010fe20000000018 */
[----:B------:R-:W-:-:S07]  /*5f50*/  IMAD R18, R10, UR18, RZ ;  /* 0x000000120a127c24 */ /* 0x000fce000f8e02ff */
[----:B------:R-:W-:Y:S01]  /*5f60*/  DMUL R12, R12, 0.25 ;  /* 0x3fd000000c0c7828 */ /* 0x000fe20000000000 */
[----:B------:R-:W-:-:S06]  /*5f70*/  IMAD R18, R18, UR17, RZ ;  /* 0x0000001112127c24 */ /* 0x000fcc000f8e02ff */
[----:B------:R1:W-:Y:S01]  /*5f80*/  STG.E.64 desc[UR8][R20.64+0x8], R12 ;  /* 0x0000080c14007986 */ /* 0x0003e2000c101b08 */
[----:B------:R-:W-:-:S04]  /*5f90*/  IMAD R18, R18, UR19, RZ ;  /* 0x0000001312127c24 */ /* 0x000fc8000f8e02ff */
[----:B------:R-:W-:-:S04]  /*5fa0*/  IMAD R18, R18, UR16, RZ ;  /* 0x0000001012127c24 */ /* 0x000fc8000f8e02ff */
[----:B------:R-:W-:-:S04]  /*5fb0*/  IMAD R18, R18, UR11, RZ ;  /* 0x0000000b12127c24 */ /* 0x000fc8000f8e02ff */
[C---:B------:R-:W-:Y:S02]  /*5fc0*/  IMAD R17, R18.reuse, 0x4, R17 ;  /* 0x0000000412117824 */ /* 0x040fe400078e0211 */
[C---:B------:R-:W-:Y:S02]  /*5fd0*/  IMAD R8, R18.reuse, 0x4, R8 ;  /* 0x0000000412087824 */ /* 0x040fe400078e0208 */
[C---:B------:R-:W-:Y:S02]  /*5fe0*/  IMAD R5, R18.reuse, 0x4, R5 ;  /* 0x0000000412057824 */ /* 0x040fe400078e0205 */
[----:B------:R-:W-:Y:S01]  /*5ff0*/  IMAD R16, R18, 0x4, R16 ;  /* 0x0000000412107824 */ /* 0x000fe200078e0210 */
[----:B-1----:R-:W-:Y:S06]  /*6000*/  BRA.U UP0, `(.L_x_12) ;  /* 0xfffffff100bc7547 */ /* 0x002fec000b83ffff */
.L_x_11:
[----:B------:R-:W0:Y:S02]  /*6010*/  LDCU UR5, c[0x0][0x39c] ;  /* 0x00007380ff0577ac */ /* 0x000e240008000800 */
[----:B0-----:R-:W-:-:S09]  /*6020*/  ULOP3.LUT UP0, UR6, UR5, 0x3, URZ, 0xc0, !UPT ;  /* 0x0000000305067892 */ /* 0x001fd2000f80c0ff */
[----:B------:R-:W-:Y:S05]  /*6030*/  BRA.U !UP0, `(.L_x_10) ;  /* 0x0000000d081c7547 */ /* 0x000fea000b800000 */
[----:B------:R-:W0:Y:S01]  /*6040*/  LDC R0, c[0x0][0x390] ;  /* 0x0000e400ff007b82 */ /* 0x000e220000000800 */
[----:B------:R-:W-:Y:S02]  /*6050*/  UISETP.NE.AND UP0, UPT, UR6, 0x1, UPT ;  /* 0x000000010600788c */ /* 0x000fe4000bf05270 */
[----:B------:R-:W-:-:S04]  /*6060*/  ULOP3.LUT UR7, UR5, 0x1, URZ, 0xc0, !UPT ;  /* 0x0000000105077892 */ /* 0x000fc8000f8ec0ff */
[----:B------:R-:W-:Y:S01]  /*6070*/  UISETP.NE.U32.AND UP1, UPT, UR7, 0x1, UPT ;  /* 0x000000010700788c */ /* 0x000fe2000bf25070 */
[----:B0-----:R-:W-:Y:S02]  /*6080*/  VIADD R3, R0, 0xfffffffe ;  /* 0xfffffffe00037836 */ /* 0x001fe40000000000 */
[----:B------:R-:W-:Y:S08]  /*6090*/  BRA.U !UP0, `(.L_x_13) ;  /* 0x0000000508f47547 */ /* 0x000ff0000b800000 */
[-C--:B------:R-:W-:Y:S01]  /*60a0*/  IABS R19, R3.reuse ;  /* 0x0000000300137213 */ /* 0x080fe20000000000 */
[----:B------:R-:W-:Y:S01]  /*60b0*/  UIMAD UR7, UR17, UR18, URZ ;  /* 0x00000012110772a4 */ /* 0x000fe2000f8e02ff */
[----:B------:R-:W-:Y:S01]  /*60c0*/  IABS R9, R3 ;  /* 0x0000000300097213 */ /* 0x000fe20000000000 */
[----:B------:R-:W-:Y:S01]  /*60d0*/  UIMAD UR6, UR16, UR19, URZ ;  /* 0x00000013100672a4 */ /* 0x000fe2000f8e02ff */
[----:B------:R-:W0:Y:S01]  /*60e0*/  I2F.RP R6, R19 ;  /* 0x0000001300067306 */ /* 0x000e220000209400 */
[----:B------:R-:W1:Y:S01]  /*60f0*/  LDCU.128 UR12, c[0x0][0x380] ;  /* 0x00007000ff0c77ac */ /* 0x000e620008000c00 */
[----:B------:R-:W-:Y:S01]  /*6100*/  SHF.R.S32.HI R11, RZ, 0x1f, R0 ;  /* 0x0000001fff0b7819 */ /* 0x000fe20000011400 */
[----:B------:R-:W-:Y:S01]  /*6110*/  IMAD R20, R10, UR7, RZ ;  /* 0x000000070a147c24 */ /* 0x000fe2000f8e02ff */
[----:B------:R-:W-:Y:S01]  /*6120*/  UIMAD UR6, UR6, UR11, URZ ;  /* 0x0000000b060672a4 */ /* 0x000fe2000f8e02ff */
[----:B------:R-:W-:-:S05]  /*6130*/  IMAD.MOV R9, RZ, RZ, -R9 ;  /* 0x000000ffff097224 */ /* 0x000fca00078e0a09 */
[----:B------:R-:W-:Y:S01]  /*6140*/  IMAD R7, R20, UR6, RZ ;  /* 0x0000000614077c24 */ /* 0x000fe2000f8e02ff */
[----:B0-----:R-:W0:Y:S03]  /*6150*/  MUFU.RCP R6, R6 ;  /* 0x0000000600067308 */ /* 0x001e260000001000 */
[----:B------:R-:W-:Y:S02]  /*6160*/  IMAD R16, R7, UR4, R2 ;  /* 0x0000000407107c24 */ /* 0x000fe4000f8e0202 */
[----:B0-----:R-:W-:-:S03]  /*6170*/  VIADD R4, R6, 0xffffffe ;  /* 0x0ffffffe06047836 */ /* 0x001fc60000000000 */
[----:B------:R-:W-:Y:S01]  /*6180*/  IABS R6, R16 ;  /* 0x0000001000067213 */ /* 0x000fe20000000000 */
[----:B------:R0:W2:Y:S02]  /*6190*/  F2I.FTZ.U32.TRUNC.NTZ R5, R4 ;  /* 0x0000000400057305 */ /* 0x0000a4000021f000 */
[----:B0-----:R-:W-:Y:S02]  /*61a0*/  IMAD.MOV.U32 R4, RZ, RZ, RZ ;  /* 0x000000ffff047224 */ /* 0x001fe400078e00ff */
[----:B--2---:R-:W-:-:S04]  /*61b0*/  IMAD.MOV R8, RZ, RZ, -R5 ;  /* 0x000000ffff087224 */ /* 0x004fc800078e0a05 */
[----:B------:R-:W-:-:S04]  /*61c0*/  IMAD R7, R8, R19, RZ ;  /* 0x0000001308077224 */ /* 0x000fc800078e02ff */
[----:B------:R-:W-:Y:S01]  /*61d0*/  IMAD.HI.U32 R4, R5, R7, R4 ;  /* 0x0000000705047227 */ /* 0x000fe200078e0004 */
[----:B------:R-:W-:-:S03]  /*61e0*/  LOP3.LUT R7, RZ, R3, RZ, 0x33, !PT ;  /* 0x00000003ff077212 */ /* 0x000fc600078e33ff */
[----:B------:R-:W-:Y:S02]  /*61f0*/  IMAD.MOV.U32 R5, RZ, RZ, R6 ;  /* 0x000000ffff057224 */ /* 0x000fe400078e0006 */
[----:B------:R-:W-:Y:S02]  /*6200*/  IMAD.MOV.U32 R6, RZ, RZ, R9 ;  /* 0x000000ffff067224 */ /* 0x000fe400078e0009 */
[----:B------:R-:W-:-:S04]  /*6210*/  IMAD.HI.U32 R4, R4, R5, RZ ;  /* 0x0000000504047227 */ /* 0x000fc800078e00ff */
[----:B------:R-:W-:Y:S01]  /*6220*/  IMAD R6, R4, R6, R5 ;  /* 0x0000000604067224 */ /* 0x000fe200078e0205 */
[----:B------:R-:W-:-:S04]  /*6230*/  LOP3.LUT R5, R16, R3, RZ, 0x3c, !PT ;  /* 0x0000000310057212 */ /* 0x000fc800078e3cff */
[----:B------:R-:W-:Y:S02]  /*6240*/  ISETP.GT.U32.AND P1, PT, R19, R6, PT ;  /* 0x000000061300720c */ /* 0x000fe40003f24070 */
[----:B------:R-:W-:-:S11]  /*6250*/  ISETP.GE.AND P2, PT, R5, RZ, PT ;  /* 0x000000ff0500720c */ /* 0x000fd60003f46270 */
[----:B------:R-:W-:Y:S02]  /*6260*/  @!P1 IMAD.IADD R6, R6, 0x1, -R19 ;  /* 0x0000000106069824 */ /* 0x000fe400078e0a13 */
[----:B------:R-:W-:-:S03]  /*6270*/  @!P1 VIADD R4, R4, 0x1 ;  /* 0x0000000104049836 */ /* 0x000fc60000000000 */
[----:B------:R-:W-:-:S13]  /*6280*/  ISETP.GE.U32.AND P0, PT, R6, R19, PT ;  /* 0x000000130600720c */ /* 0x000fda0003f06070 */
[----:B------:R-:W-:Y:S01]  /*6290*/  @P0 VIADD R4, R4, 0x1 ;  /* 0x0000000104040836 */ /* 0x000fe20000000000 */
[----:B------:R-:W-:-:S03]  /*62a0*/  ISETP.NE.AND P0, PT, R3, RZ, PT ;  /* 0x000000ff0300720c */ /* 0x000fc60003f05270 */
[----:B------:R-:W-:-:S05]  /*62b0*/  @!P2 IMAD.MOV R4, RZ, RZ, -R4 ;  /* 0x000000ffff04a224 */ /* 0x000fca00078e0a04 */
[----:B------:R-:W-:Y:S02]  /*62c0*/  SEL R7, R7, R4, !P0 ;  /* 0x0000000407077207 */ /* 0x000fe40004000000 */
[----:B------:R-:W0:Y:S03]  /*62d0*/  LDC.64 R4, c[0x0][0x380] ;  /* 0x0000e000ff047b82 */ /* 0x000e260000000a00 */
[----:B------:R-:W-:Y:S02]  /*62e0*/  IMAD.MOV R6, RZ, RZ, -R7 ;  /* 0x000000ffff067224 */ /* 0x000fe400078e0a07 */
[----:B------:R-:W-:Y:S02]  /*62f0*/  IMAD R7, R7, R0, R0 ;  /* 0x0000000007077224 */ /* 0x000fe400078e0200 */
[----:B------:R-:W-:-:S05]  /*6300*/  IMAD R6, R3, R6, R16 ;  /* 0x0000000603067224 */ /* 0x000fca00078e0210 */
[C---:B------:R-:W-:Y:S02]  /*6310*/  IADD3 R13, P1, PT, R6.reuse, R7, RZ ;  /* 0x00000007060d7210 */ /* 0x040fe40007f3e0ff */
[----:B------:R-:W-:Y:S02]  /*6320*/  SHF.R.S32.HI R14, RZ, 0x1f, R6 ;  /* 0x0000001fff0e7819 */ /* 0x000fe40000011406 */
[C---:B------:R-:W-:Y:S01]  /*6330*/  IADD3 R17, P2, PT, R13.reuse, R0, RZ ;  /* 0x000000000d117210 */ /* 0x040fe20007f5e0ff */
[----:B------:R-:W-:Y:S01]  /*6340*/  IMAD.SHL.U32 R18, R13, 0x8, RZ ;  /* 0x000000080d127824 */ /* 0x000fe200078e00ff */
[----:B------:R-:W-:Y:S01]  /*6350*/  LEA.HI.X.SX32 R14, R7, R14, 0x1, P1 ;  /* 0x0000000e070e7211 */ /* 0x000fe200008f0eff */
[----:B------:R-:W-:-:S03]  /*6360*/  IMAD.IADD R7, R6, 0x1, R7 ;  /* 0x0000000106077824 */ /* 0x000fc600078e0207 */
[--C-:B------:R-:W-:Y:S01]  /*6370*/  SHF.L.U64.HI R21, R13, 0x3, R14.reuse ;  /* 0x000000030d157819 */ /* 0x100fe2000001020e */
[----:B------:R-:W-:Y:S01]  /*6380*/  IMAD.X R22, R11, 0x1, R14, P2 ;  /* 0x000000010b167824 */ /* 0x000fe200010e060e */
[----:B-1----:R-:W-:Y:S01]  /*6390*/  IADD3 R8, P1, PT, R18, UR12, RZ ;  /* 0x0000000c12087c10 */ /* 0x002fe2000ff3e0ff */
[----:B0-----:R-:W-:-:S03]  /*63a0*/  IMAD.WIDE R6, R7, 0x8, R4 ;  /* 0x0000000807067825 */ /* 0x001fc600078e0204 */
[----:B------:R-:W-:Y:S02]  /*63b0*/  IADD3.X R9, PT, PT, R21, UR13, RZ, P1, !PT ;  /* 0x0000000d15097c10 */ /* 0x000fe40008ffe4ff */
        /* <DEDUP_REMOVED lines=10> */
[----:B------:R-:W0:Y:S01]  /*6460*/  I2F.RP R22, R19 ;  /* 0x0000001300167306 */ /* 0x000e220000209400 */
[----:B------:R-:W-:-:S04]  /*6470*/  IMAD R23, R20, UR6, RZ ;  /* 0x0000000614177c24 */ /* 0x000fc8000f8e02ff */
[----:B------:R-:W-:Y:S02]  /*6480*/  IMAD.IADD R20, R23, 0x1, R16 ;  /* 0x0000000117147824 */ /* 0x000fe400078e0210 */
[----:B------:R-:W-:-:S03]  /*6490*/  IMAD.MOV.U32 R16, RZ, RZ, RZ ;  /* 0x000000ffff107224 */ /* 0x000fc600078e00ff */
[----:B------:R-:W-:Y:S01]  /*64a0*/  IABS R25, R20 ;  /* 0x0000001400197213 */ /* 0x000fe20000000000 */
[----:B0-----:R-:W0:Y:S02]  /*64b0*/  MUFU.RCP R22, R22 ;  /* 0x0000001600167308 */ /* 0x001e240000001000 */
[----:B0-----:R-:W-:-:S06]  /*64c0*/  VIADD R17, R22, 0xffffffe ;  /* 0x0ffffffe16117836 */ /* 0x001fcc0000000000 */
[----:B------:R-:W0:Y:S02]  /*64d0*/  F2I.FTZ.U32.TRUNC.NTZ R17, R17 ;  /* 0x0000001100117305 */ /* 0x000e24000021f000 */
[----:B0-----:R-:W-:-:S04]  /*64e0*/  IMAD.MOV R24, RZ, RZ, -R17 ;  /* 0x000000ffff187224 */ /* 0x001fc800078e0a11 */
[----:B------:R-:W-:Y:S01]  /*64f0*/  IMAD R23, R24, R19, RZ ;  /* 0x0000001318177224 */ /* 0x000fe200078e02ff */
[----:B------:R-:W-:-:S03]  /*6500*/  IABS R24, R3 ;  /* 0x0000000300187213 */ /* 0x000fc60000000000 */
[----:B------:R-:W-:-:S04]  /*6510*/  IMAD.HI.U32 R16, R17, R23, R16 ;  /* 0x0000001711107227 */ /* 0x000fc800078e0010 */
[----:B------:R-:W-:Y:S02]  /*6520*/  IMAD.MOV.U32 R17, RZ, RZ, R25 ;  /* 0x000000ffff117224 */ /* 0x000fe400078e0019 */
[----:B------:R-:W-:Y:S02]  /*6530*/  IMAD.MOV R22, RZ, RZ, -R24 ;  /* 0x000000ffff167224 */ /* 0x000fe400078e0a18 */
[----:B------:R-:W-:-:S04]  /*6540*/  IMAD.HI.U32 R16, R16, R17, RZ ;  /* 0x0000001110107227 */ /* 0x000fc800078e00ff */
[----:B------:R-:W-:Y:S01]  /*6550*/  IMAD R22, R16, R22, R17 ;  /* 0x0000001610167224 */ /* 0x000fe200078e0211 */
[----:B------:R-:W-:-:S04]  /*6560*/  LOP3.LUT R17, R20, R3, RZ, 0x3c, !PT ;  /* 0x0000000314117212 */ /* 0x000fc800078e3cff */
[----:B------:R-:W-:Y:S02]  /*6570*/  ISETP.GT.U32.AND P2, PT, R19, R22, PT ;  /* 0x000000161300720c */ /* 0x000fe40003f44070 */
[----:B------:R-:W-:Y:S02]  /*6580*/  ISETP.GE.AND P3, PT, R17, RZ, PT ;  /* 0x000000ff1100720c */ /* 0x000fe40003f66270 */
[----:B------:R-:W-:-:S09]  /*6590*/  LOP3.LUT R17, RZ, R3, RZ, 0x33, !PT ;  /* 0x00000003ff117212 */ /* 0x000fd200078e33ff */
[----:B------:R-:W-:Y:S02]  /*65a0*/  @!P2 IMAD.IADD R22, R22, 0x1, -R19 ;  /* 0x000000011616a824 */ /* 0x000fe400078e0a13 */
[----:B------:R-:W-:-:S03]  /*65b0*/  @!P2 VIADD R16, R16, 0x1 ;  /* 0x000000011010a836 */ /* 0x000fc60000000000 */
[----:B------:R-:W-:-:S13]  /*65c0*/  ISETP.GE.U32.AND P1, PT, R22, R19, PT ;  /* 0x000000131600720c */ /* 0x000fda0003f26070 */
[----:B------:R-:W-:-:S04]  /*65d0*/  @P1 VIADD R16, R16, 0x1 ;  /* 0x0000000110101836 */ /* 0x000fc80000000000 */
[----:B------:R-:W-:-:S05]  /*65e0*/  @!P3 IMAD.MOV R16, RZ, RZ, -R16 ;  /* 0x000000ffff10b224 */ /* 0x000fca00078e0a10 */
[----:B------:R-:W-:Y:S01]  /*65f0*/  SEL R17, R17, R16, !P0 ;  /* 0x0000001011117207 */ /* 0x000fe20004000000 */
[----:B--2---:R-:W-:-:S04]  /*6600*/  DADD R6, R8, R6 ;  /* 0x0000000008067229 */ /* 0x004fc80000000006 */
[----:B------:R-:W-:Y:S02]  /*6610*/  IMAD.MOV R8, RZ, RZ, -R17 ;  /* 0x000000ffff087224 */ /* 0x000fe400078e0a11 */
[----:B------:R-:W-:Y:S02]  /*6620*/  IMAD R17, R17, R0, R0 ;  /* 0x0000000011117224 */ /* 0x000fe400078e0200 */
[----:B------:R-:W-:Y:S01]  /*6630*/  IMAD R20, R3, R8, R20 ;  /* 0x0000000803147224 */ /* 0x000fe200078e0214 */
[----:B---3--:R-:W-:-:S03]  /*6640*/  DADD R12, R6, R12 ;  /* 0x00000000060c7229 */ /* 0x008fc6000000000c */
[C---:B------:R-:W-:Y:S01]  /*6650*/  IMAD.IADD R7, R20.reuse, 0x1, R17 ;  /* 0x0000000114077824 */ /* 0x040fe200078e0211 */
[----:B------:R-:W-:Y:S02]  /*6660*/  IADD3 R9, P0, PT, R20, R17, RZ ;  /* 0x0000001114097210 */ /* 0x000fe40007f1e0ff */
[----:B------:R-:W-:Y:S01]  /*6670*/  SHF.R.S32.HI R16, RZ, 0x1f, R20 ;  /* 0x0000001fff107819 */ /* 0x000fe20000011414 */
[----:B------:R-:W-:Y:S01]  /*6680*/  IMAD.WIDE R4, R7, 0x8, R4 ;  /* 0x0000000807047825 */ /* 0x000fe200078e0204 */
[----:B----4-:R-:W-:Y:S02]  /*6690*/  DADD R14, R12, R14 ;  /* 0x000000000c0e7229 */ /* 0x010fe4000000000e */
[----:B------:R-:W-:Y:S01]  /*66a0*/  LEA.HI.X.SX32 R16, R17, R16, 0x1, P0 ;  /* 0x0000001011107211 */ /* 0x000fe200000f0eff */
[C---:B------:R-:W-:Y:S01]  /*66b0*/  IMAD.SHL.U32 R8, R9.reuse, 0x8, RZ ;  /* 0x0000000809087824 */ /* 0x040fe200078e00ff */
[----:B------:R-:W-:Y:S02]  /*66c0*/  IADD3 R18, P0, PT, R18, UR14, RZ ;  /* 0x0000000e12127c10 */ /* 0x000fe4000ff1e0ff */
[----:B------:R-:W-:-:S02]  /*66d0*/  SHF.L.U64.HI R17, R9, 0x3, R16 ;  /* 0x0000000309117819 */ /* 0x000fc40000010210 */
[----:B------:R-:W-:Y:S01]  /*66e0*/  IADD3 R6, P1, PT, R8, UR12, RZ ;  /* 0x0000000c08067c10 */ /* 0x000fe2000ff3e0ff */
[----:B------:R-:W-:Y:S01]  /*66f0*/  DMUL R14, R14, 0.25 ;  /* 0x3fd000000e0e7828 */ /* 0x000fe20000000000 */
[----:B------:R-:W-:Y:S02]  /*6700*/  IADD3.X R19, PT, PT, R21, UR15, RZ, P0, !PT ;  /* 0x0000000f15137c10 */ /* 0x000fe400087fe4ff */
[----:B------:R-:W-:Y:S02]  /*6710*/  IADD3 R13, P0, PT, R9, R0, RZ ;  /* 0x00000000090d7210 */ /* 0x000fe40007f1e0ff */
[----:B------:R-:W-:Y:S02]  /*6720*/  IADD3.X R7, PT, PT, R17, UR13, RZ, P1, !PT ;  /* 0x0000000d11077c10 */ /* 0x000fe40008ffe4ff */
[----:B------:R0:W-:Y:S01]  /*6730*/  STG.E.64 desc[UR8][R18.64+0x8], R14 ;  /* 0x0000080e12007986 */ /* 0x0001e2000c101b08 */
[----:B------:R-:W-:Y:S01]  /*6740*/  IMAD.X R20, R11, 0x1, R16, P0 ;  /* 0x000000010b147824 */ /* 0x000fe200000e0610 */
[----:B------:R-:W-:-:S02]  /*6750*/  LEA R12, P0, R13, UR12, 0x3 ;  /* 0x0000000c0d0c7c11 */ /* 0x000fc4000f8018ff */
[----:B------:R-:W2:Y:S01]  /*6760*/  LDG.E.64 R4, desc[UR8][R4.64] ;  /* 0x0000000804047981 */ /* 0x000ea2000c1e1b00 */
[----:B------:R-:W-:-:S03]  /*6770*/  IADD3 R9, P1, PT, R9, -R0, RZ ;  /* 0x8000000009097210 */ /* 0x000fc60007f3e0ff */
[----:B------:R-:W2:Y:S01]  /*6780*/  LDG.E.64 R6, desc[UR8][R6.64+0x10] ;  /* 0x0000100806067981 */ /* 0x000ea2000c1e1b00 */
[----:B------:R-:W-:Y:S01]  /*6790*/  LEA.HI.X R13, R13, UR13, R20, 0x3, P0 ;  /* 0x0000000d0d0d7c11 */ /* 0x000fe200080f1c14 */
[----:B------:R-:W-:Y:S01]  /*67a0*/  IMAD.X R16, R16, 0x1, ~R11, P1 ;  /* 0x0000000110107824 */ /* 0x000fe200008e0e0b */
[----:B------:R-:W-:-:S04]  /*67b0*/  LEA R20, P0, R9, UR12, 0x3 ;  /* 0x0000000c09147c11 */ /* 0x000fc8000f8018ff */
[----:B------:R-:W3:Y:S01]  /*67c0*/  LDG.E.64 R12, desc[UR8][R12.64+0x8] ;  /* 0x000008080c0c7981 */ /* 0x000ee2000c1e1b00 */
[----:B------:R-:W-:-:S05]  /*67d0*/  LEA.HI.X R21, R9, UR13, R16, 0x3, P0 ;  /* 0x0000000d09157c11 */ /* 0x000fca00080f1c10 */
[----:B0-----:R-:W4:Y:S01]  /*67e0*/  LDG.E.64 R18, desc[UR8][R20.64+0x8] ;  /* 0x0000080814127981 */ /* 0x001f22000c1e1b00 */
[----:B------:R-:W-:Y:S01]  /*67f0*/  IADD3 R8, P0, PT, R8, UR14, RZ ;  /* 0x0000000e08087c10 */ /* 0x000fe2000ff1e0ff */
[----:B------:R-:W-:-:S03]  /*6800*/  UIADD3 UR4, UPT, UPT, UR4, 0x2, URZ ;  /* 0x0000000204047890 */ /* 0x000fc6000fffe0ff */
[----:B------:R-:W-:Y:S01]  /*6810*/  IADD3.X R9, PT, PT, R17, UR15, RZ, P0, !PT ;  /* 0x0000000f11097c10 */ /* 0x000fe200087fe4ff */
[----:B--2---:R-:W-:-:S08]  /*6820*/  DADD R14, R6, R4 ;  /* 0x00000000060e7229 */ /* 0x004fd00000000004 */
[----:B---3--:R-:W-:-:S08]  /*6830*/  DADD R14, R14, R12 ;  /* 0x000000000e0e7229 */ /* 0x008fd0000000000c */
[----:B----4-:R-:W-:-:S08]  /*6840*/  DADD R14, R14, R18 ;  /* 0x000000000e0e7229 */ /* 0x010fd00000000012 */
[----:B------:R-:W-:-:S07]  /*6850*/  DMUL R14, R14, 0.25 ;  /* 0x3fd000000e0e7828 */ /* 0x000fce0000000000 */
[----:B------:R0:W-:Y:S04]  /*6860*/  STG.E.64 desc[UR8][R8.64+0x8], R14 ;  /* 0x0000080e08007986 */ /* 0x0001e8000c101b08 */
.L_x_13:
[----:B------:R-:W-:Y:S05]  /*6870*/  BRA.U UP1, `(.L_x_10) ;  /* 0x00000005010c7547 */ /* 0x000fea000b800000 */
[-C--:B------:R-:W-:Y:S01]  /*6880*/  IABS R6, R3.reuse ;  /* 0x0000000300067213 */ /* 0x080fe20000000000 */
[----:B------:R-:W-:Y:S01]  /*6890*/  UIMAD UR7, UR17, UR18, URZ ;  /* 0x00000012110772a4 */ /* 0x000fe2000f8e02ff */
[----:B------:R-:W-:Y:S01]  /*68a0*/  IABS R12, R3 ;  /* 0x00000003000c7213 */ /* 0x000fe20000000000 */
[----:B------:R-:W-:Y:S01]  /*68b0*/  UIMAD UR6, UR16, UR19, URZ ;  /* 0x00000013100672a4 */ /* 0x000fe2000f8e02ff */
[----:B------:R-:W1:Y:S01]  /*68c0*/  I2F.RP R7, R6 ;  /* 0x0000000600077306 */ /* 0x000e620000209400 */
[----:B------:R-:W2:Y:S01]  /*68d0*/  LDCU.128 UR12, c[0x0][0x380] ;  /* 0x00007000ff0c77ac */ /* 0x000ea20008000c00 */
[----:B0-----:R-:W-:Y:S01]  /*68e0*/  SHF.R.S32.HI R15, RZ, 0x1f, R0 ;  /* 0x0000001fff0f7819 */ /* 0x001fe20000011400 */
[----:B------:R-:W-:Y:S01]  /*68f0*/  IMAD R8, R10, UR7, RZ ;  /* 0x000000070a087c24 */ /* 0x000fe2000f8e02ff */
[----:B------:R-:W-:Y:S01]  /*6900*/  UIMAD UR6, UR6, UR11, URZ ;  /* 0x0000000b060672a4 */ /* 0x000fe2000f8e02ff */
[----:B------:R-:W-:-:S05]  /*6910*/  IMAD.MOV R12, RZ, RZ, -R12 ;  /* 0x000000ffff0c7224 */ /* 0x000fca00078e0a0c */
[----:B------:R-:W-:Y:S01]  /*6920*/  IMAD R9, R8, UR6, RZ ;  /* 0x0000000608097c24 */ /* 0x000fe2000f8e02ff */
[----:B-1----:R-:W0:Y:S03]  /*6930*/  MUFU.RCP R7, R7 ;  /* 0x0000000700077308 */ /* 0x002e260000001000 */
[----:B------:R-:W-:-:S05]  /*6940*/  IMAD R8, R9, UR4, R2 ;  /* 0x0000000409087c24 */ /* 0x000fca000f8e0202 */
[----:B------:R-:W-:Y:S01]  /*6950*/  IABS R9, R8 ;  /* 0x0000000800097213 */ /* 0x000fe20000000000 */
[----:B0-----:R-:W-:-:S04]  /*6960*/  VIADD R4, R7, 0xffffffe ;  /* 0x0ffffffe07047836 */ /* 0x001fc80000000000 */
[----:B------:R0:W1:Y:S02]  /*6970*/  F2I.FTZ.U32.TRUNC.NTZ R5, R4 ;  /* 0x0000000400057305 */ /* 0x000064000021f000 */
[----:B0-----:R-:W-:Y:S02]  /*6980*/  IMAD.MOV.U32 R4, RZ, RZ, RZ ;  /* 0x000000ffff047224 */ /* 0x001fe400078e00ff */
[----:B-1----:R-:W-:-:S04]  /*6990*/  IMAD.MOV R11, RZ, RZ, -R5 ;  /* 0x000000ffff0b7224 */ /* 0x002fc800078e0a05 */
[----:B------:R-:W-:-:S04]  /*69a0*/  IMAD R7, R11, R6, RZ ;  /* 0x000000060b077224 */ /* 0x000fc800078e02ff */
[----:B------:R-:W-:-:S04]  /*69b0*/  IMAD.HI.U32 R4, R5, R7, R4 ;  /* 0x0000000705047227 */ /* 0x000fc800078e0004 */
[----:B------:R-:W-:Y:S02]  /*69c0*/  IMAD.MOV.U32 R5, RZ, RZ, R9 ;  /* 0x000000ffff057224 */ /* 0x000fe400078e0009 */
[----:B------:R-:W-:Y:S02]  /*69d0*/  IMAD.MOV.U32 R7, RZ, RZ, R12 ;  /* 0x000000ffff077224 */ /* 0x000fe400078e000c */
        /* <DEDUP_REMOVED lines=9> */
[----:B------:R-:W-:-:S04]  /*6a70*/  @P0 VIADD R4, R4, 0x1 ;  /* 0x0000000104040836 */ /* 0x000fc80000000000 */
[----:B------:R-:W-:Y:S02]  /*6a80*/  IMAD.MOV.U32 R7, RZ, RZ, R4 ;  /* 0x000000ffff077224 */ /* 0x000fe400078e0004 */
[----:B------:R-:W0:Y:S02]  /*6a90*/  LDC.64 R4, c[0x0][0x380] ;  /* 0x0000e000ff047b82 */ /* 0x000e240000000a00 */
[----:B------:R-:W-:Y:S01]  /*6aa0*/  @!P2 IMAD.MOV R7, RZ, RZ, -R7 ;  /* 0x000000ffff07a224 */ /* 0x000fe200078e0a07 */
[----:B------:R-:W-:-:S05]  /*6ab0*/  @!P1 LOP3.LUT R7, RZ, R3, RZ, 0x33, !PT ;  /* 0x00000003ff079212 */ /* 0x000fca00078e33ff */
        /* <DEDUP_REMOVED lines=9> */
[----:B------:R-:W-:Y:S01]  /*6b50*/  SHF.L.U64.HI R11, R13, 0x3, R14 ;  /* 0x000000030d0b7819 */ /* 0x000fe2000001020e */
[----:B0-----:R-:W-:Y:S01]  /*6b60*/  IMAD.WIDE R4, R7, 0x8, R4 ;  /* 0x0000000807047825 */ /* 0x001fe200078e0204 */
[----:B--2---:R-:W-:-:S03]  /*6b70*/  IADD3 R8, P0, PT, R3, UR12, RZ ;  /* 0x0000000c03087c10 */ /* 0x004fc6000ff1e0ff */
[----:B------:R-:W-:Y:S01]  /*6b80*/  IMAD.X R7, R15, 0x1, R14, P1 ;  /* 0x000000010f077824 */ /* 0x000fe200008e060e */
[----:B------:R-:W-:Y:S01]  /*6b90*/  IADD3.X R9, PT, PT, R11, UR13, RZ, P0, !PT ;  /* 0x0000000d0b097c10 */ /* 0x000fe200087fe4ff */
[----:B------:R-:W2:Y:S01]  /*6ba0*/  LDG.E.64 R4, desc[UR8][R4.64] ;  /* 0x0000000804047981 */ /* 0x000ea2000c1e1b00 */
        /* <DEDUP_REMOVED lines=9> */
[----:B--2---:R-:W-:-:S08]  /*6c40*/  DADD R12, R8, R4 ;  /* 0x00000000080c7229 */ /* 0x004fd00000000004 */
[----:B---3--:R-:W-:Y:S01]  /*6c50*/  DADD R12, R12, R6 ;  /* 0x000000000c0c7229 */ /* 0x008fe20000000006 */
[----:B------:R-:W-:-:S07]  /*6c60*/  IADD3 R4, P0, PT, R3, UR14, RZ ;  /* 0x0000000e03047c10 */ /* 0x000fce000ff1e0ff */
[----:B----4-:R-:W-:Y:S01]  /*6c70*/  DADD R12, R12, R14 ;  /* 0x000000000c0c7229 */ /* 0x010fe2000000000e */
[----:B------:R-:W-:-:S07]  /*6c80*/  IADD3.X R5, PT, PT, R11, UR15, RZ, P0, !PT ;  /* 0x0000000f0b057c10 */ /* 0x000fce00087fe4ff */
[----:B------:R-:W-:-:S07]  /*6c90*/  DMUL R12, R12, 0.25 ;  /* 0x3fd000000c0c7828 */ /* 0x000fce0000000000 */
[----:B------:R1:W-:Y:S04]  /*6ca0*/  STG.E.64 desc[UR8][R4.64+0x8], R12 ;  /* 0x0000080c04007986 */ /* 0x0003e8000c101b08 */
.L_x_10:
[----:B------:R-:W2:Y:S01]  /*6cb0*/  LDCU UR4, c[0x0][0x390] ;  /* 0x00007200ff0477ac */ /* 0x000ea20008000800 */
[----:B-1----:R-:W1:Y:S01]  /*6cc0*/  LDC R4, c[0x0][0x398] ;  /* 0x0000e600ff047b82 */ /* 0x002e620000000800 */
[----:B--2---:R-:W-:-:S04]  /*6cd0*/  IMAD.U32 R0, RZ, RZ, UR4 ;  /* 0x00000004ff007e24 */ /* 0x004fc8000f8e00ff */
[----:B------:R-:W-:-:S04]  /*6ce0*/  VIADD R3, R0, 0xfffffffe ;  /* 0xfffffffe00037836 */ /* 0x000fc80000000000 */
[----:B-1----:R-:W-:-:S05]  /*6cf0*/  IMAD R4, R3, R4, UR5 ;  /* 0x0000000503047e24 */ /* 0x002fca000f8e0204 */
[----:B------:R-:W-:-:S13]  /*6d00*/  ISETP.GE.AND P0, PT, R4, 0x1, PT ;  /* 0x000000010400780c */ /* 0x000fda0003f06270 */
[----:B------:R-:W-:Y:S05]  /*6d10*/  @!P0 EXIT ;  /* 0x000000000000894d */ /* 0x000fea0003800000 */
[----:B------:R-:W-:Y:S01]  /*6d20*/  ISETP.GE.U32.AND P0, PT, R4, 0x4, PT ;  /* 0x000000040400780c */ /* 0x000fe20003f06070 */
[----:B------:R-:W-:-:S12]  /*6d30*/  IMAD.MOV.U32 R5, RZ, RZ, RZ ;  /* 0x000000ffff057224 */ /* 0x000fd800078e00ff */
[----:B------:R-:W-:Y:S05]  /*6d40*/  @!P0 BRA `(.L_x_14) ;  /* 0x0000001800d08947 */ /* 0x000fea0003800000 */
[-C--:B------:R-:W-:Y:S01]  /*6d50*/  IABS R6, R3.reuse ;  /* 0x0000000300067213 */ /* 0x080fe20000000000 */
[----:B0-----:R-:W0:Y:S01]  /*6d60*/  LDC.64 R14, c[0x0][0x380] ;  /* 0x0000e000ff0e7b82 */ /* 0x001e220000000a00 */
[----:B------:R-:W-:Y:S01]  /*6d70*/  IABS R12, R2 ;  /* 0x00000002000c7213 */ /* 0x000fe20000000000 */
[----:B------:R-:W1:Y:S01]  /*6d80*/  LDCU.128 UR12, c[0x0][0x380] ;  /* 0x00007000ff0c77ac */ /* 0x000e620008000c00 */
[----:B------:R-:W2:Y:S01]  /*6d90*/  I2F.RP R5, R6 ;  /* 0x0000000600057306 */ /* 0x000ea20000209400 */
[----:B------:R-:W-:-:S05]  /*6da0*/  IABS R11, R3 ;  /* 0x00000003000b7213 */ /* 0x000fca0000000000 */
[----:B------:R-:W-:Y:S02]  /*6db0*/  IMAD.MOV R11, RZ, RZ, -R11 ;  /* 0x000000ffff0b7224 */ /* 0x000fe400078e0a0b */
[----:B--2---:R-:W2:Y:S02]  /*6dc0*/  MUFU.RCP R5, R5 ;  /* 0x0000000500057308 */ /* 0x004ea40000001000 */
[----:B--2---:R-:W-:-:S06]  /*6dd0*/  VIADD R8, R5, 0xffffffe ;  /* 0x0ffffffe05087836 */ /* 0x004fcc0000000000 */
[----:B------:R2:W3:Y:S02]  /*6de0*/  F2I.FTZ.U32.TRUNC.NTZ R9, R8 ;  /* 0x0000000800097305 */ /* 0x0004e4000021f000 */
[----:B--2---:R-:W-:Y:S02]  /*6df0*/  IMAD.MOV.U32 R8, RZ, RZ, RZ ;  /* 0x000000ffff087224 */ /* 0x004fe400078e00ff */
[----:B---3--:R-:W-:-:S04]  /*6e00*/  IMAD.MOV R23, RZ, RZ, -R9 ;  /* 0x000000ffff177224 */ /* 0x008fc800078e0a09 */
[----:B------:R-:W-:-:S04]  /*6e10*/  IMAD R23, R23, R6, RZ ;  /* 0x0000000617177224 */ /* 0x000fc800078e02ff */
[----:B------:R-:W-:-:S06]  /*6e20*/  IMAD.HI.U32 R7, R9, R23, R8 ;  /* 0x0000001709077227 */ /* 0x000fcc00078e0008 */
        /* <DEDUP_REMOVED lines=9> */
[----:B------:R-:W-:-:S03]  /*6ec0*/  ISETP.NE.AND P0, PT, R3, RZ, PT ;  /* 0x000000ff0300720c */ /* 0x000fc60003f05270 */
[----:B------:R-:W-:Y:S01]  /*6ed0*/  IMAD.MOV.U32 R8, RZ, RZ, R5 ;  /* 0x000000ffff087224 */ /* 0x000fe200078e0005 */
[----:B------:R-:W-:-:S03]  /*6ee0*/  LOP3.LUT R5, RZ, R3, RZ, 0x33, !PT ;  /* 0x00000003ff057212 */ /* 0x000fc600078e33ff */
[----:B------:R-:W-:-:S05]  /*6ef0*/  @!P2 IMAD.MOV R8, RZ, RZ, -R8 ;  /* 0x000000ffff08a224 */ /* 0x000fca00078e0a08 */
[----:B------:R-:W-:-:S05]  /*6f00*/  SEL R7, R5, R8, !P0 ;  /* 0x0000000805077207 */ /* 0x000fca0004000000 */
[----:B------:R-:W-:Y:S02]  /*6f10*/  IMAD.MOV R12, RZ, RZ, -R7 ;  /* 0x000000ffff0c7224 */ /* 0x000fe400078e0a07 */
[----:B------:R-:W-:Y:S02]  /*6f20*/  IMAD R7, R7, R0, R0 ;  /* 0x0000000007077224 */ /* 0x000fe400078e0200 */
[----:B------:R-:W-:-:S04]  /*6f30*/  IMAD R12, R3, R12, R2 ;  /* 0x0000000c030c7224 */ /* 0x000fc800078e0202 */
[C---:B------:R-:W-:Y:S01]  /*6f40*/  IMAD.IADD R21, R12.reuse, 0x1, R7 ;  /* 0x000000010c157824 */ /* 0x040fe200078e0207 */
[----:B------:R-:W-:Y:S02]  /*6f50*/  IADD3 R13, P1, PT, R12, R7, RZ ;  /* 0x000000070c0d7210 */ /* 0x000fe40007f3e0ff */
[----:B------:R-:W-:Y:S01]  /*6f60*/  SHF.R.S32.HI R8, RZ, 0x1f, R12 ;  /* 0x0000001fff087819 */ /* 0x000fe2000001140c */
[----:B0-----:R-:W-:Y:S01]  /*6f70*/  IMAD.WIDE R20, R21, 0x8, R14 ;  /* 0x0000000815147825 */ /* 0x001fe200078e020e */
[----:B------:R-:W-:Y:S02]  /*6f80*/  IADD3 R17, P2, PT, R13, R0, RZ ;  /* 0x000000000d117210 */ /* 0x000fe40007f5e0ff */
[----:B------:R-:W-:Y:S01]  /*6f90*/  LEA.HI.X.SX32 R8, R7, R8, 0x1, P1 ;  /* 0x0000000807087211 */ /* 0x000fe200008f0eff */
[C---:B------:R-:W-:Y:S01]  /*6fa0*/  IMAD.SHL.U32 R11, R13.reuse, 0x8, RZ ;  /* 0x000000080d0b7824 */ /* 0x040fe200078e00ff */
[----:B------:R-:W-:Y:S01]  /*6fb0*/  SHF.R.S32.HI R7, RZ, 0x1f, R0 ;  /* 0x0000001fff077819 */ /* 0x000fe20000011400 */
[----:B------:R-:W2:Y:S01]  /*6fc0*/  LDG.E.64 R20, desc[UR8][R20.64] ;  /* 0x0000000814147981 */ /* 0x000ea2000c1e1b00 */
[----:B------:R-:W-:-:S02]  /*6fd0*/  SHF.L.U64.HI R12, R13, 0x3, R8 ;  /* 0x000000030d0c7819 */ /* 0x000fc40000010208 */
[----:B-1----:R-:W-:Y:S01]  /*6fe0*/  IADD3 R26, P1, PT, R11, UR12, RZ ;  /* 0x0000000c0b1a7c10 */ /* 0x002fe2000ff3e0ff */
[----:B------:R-:W-:-:S03]  /*6ff0*/  IMAD.X R18, R7, 0x1, R8, P2 ;  /* 0x0000000107127824 */ /* 0x000fc600010e0608 */
[----:B------:R-:W-:Y:S02]  /*7000*/  IADD3.X R27, PT, PT, R12, UR13, RZ, P1, !PT ;  /* 0x0000000d0c1b7c10 */ /* 0x000fe40008ffe4ff */
[----:B------:R-:W-:-:S04]  /*7010*/  LEA R16, P1, R17, UR12, 0x3 ;  /* 0x0000000c11107c11 */ /* 0x000fc8000f8218ff */
[----:B------:R-:W2:Y:S01]  /*7020*/  LDG.E.64 R26, desc[UR8][R26.64+0x10] ;  /* 0x000010081a1a7981 */ /* 0x000ea2000c1e1b00 */
[----:B------:R-:W-:-:S06]  /*7030*/  LEA.HI.X R17, R17, UR13, R18, 0x3, P1 ;  /* 0x0000000d11117c11 */ /* 0x000fcc00088f1c12 */
[----:B------:R-:W3:Y:S01]  /*7040*/  LDG.E.64 R16, desc[UR8][R16.64+0x8] ;  /* 0x0000080810107981 */ /* 0x000ee2000c1e1b00 */
[----:B------:R-:W-:-:S05]  /*7050*/  IADD3 R13, P1, PT, R13, -R0, RZ ;  /* 0x800000000d0d7210 */ /* 0x000fca0007f3e0ff */
[----:B------:R-:W-:Y:S01]  /*7060*/  IMAD.X R8, R8, 0x1, ~R7, P1 ;  /* 0x0000000108087824 */ /* 0x000fe200008e0e07 */
[----:B------:R-:W-:-:S04]  /*7070*/  LEA R18, P1, R13, UR12, 0x3 ;  /* 0x0000000c0d127c11 */ /* 0x000fc8000f8218ff */
[----:B------:R-:W-:-:S06]  /*7080*/  LEA.HI.X R19, R13, UR13, R8, 0x3, P1 ;  /* 0x0000000d0d137c11 */ /* 0x000fcc00088f1c08 */
[----:B------:R-:W4:Y:S01]  /*7090*/  LDG.E.64 R18, desc[UR8][R18.64+0x8] ;  /* 0x0000080812127981 */ /* 0x000f22000c1e1b00 */
[----:B------:R-:W0:Y:S01]  /*70a0*/  S2R R8, SR_TID.Z ;  /* 0x0000000000087919 */ /* 0x000e220000002300 */
[----:B------:R-:W1:Y:S01]  /*70b0*/  S2R R25, SR_TID.Y ;  /* 0x0000000000197919 */ /* 0x000e620000002200 */
[----:B------:R-:W5:Y:S01]  /*70c0*/  S2R R24, SR_TID.X ;  /* 0x0000000000187919 */ /* 0x000f620000002100 */
[----:B------:R-:W-:-:S04]  /*70d0*/  UIADD3 UR4, UPT, UPT, UR21, UR19, URZ ;  /* 0x0000001315047290 */ /* 0x000fc8000fffe0ff */
[----:B------:R-:W-:-:S04]  /*70e0*/  UIMAD UR4, UR4, UR16, UR20 ;  /* 0x00000010040472a4 */ /* 0x000fc8000f8e0214 */
[----:B------:R-:W-:-:S06]  /*70f0*/  UIMAD UR4, UR4, UR11, UR22 ;  /* 0x0000000b040472a4 */ /* 0x000fcc000f8e0216 */
[----:B0-----:R-:W-:-:S04]  /*7100*/  IMAD R22, R10, UR4, R8 ;  /* 0x000000040a167c24 */ /* 0x001fc8000f8e0208 */
[----:B-1----:R-:W-:-:S04]  /*7110*/  IMAD R13, R22, UR18, R25 ;  /* 0x00000012160d7c24 */ /* 0x002fc8000f8e0219 */
[----:B-----5:R-:W-:-:S05]  /*7120*/  IMAD R13, R13, UR17, R24 ;  /* 0x000000110d0d7c24 */ /* 0x020fca000f8e0218 */
[----:B------:R-:W-:Y:S01]  /*7130*/  IABS R22, R13 ;  /* 0x0000000d00167213 */ /* 0x000fe20000000000 */
[----:B--2---:R-:W-:-:S08]  /*7140*/  DADD R20, R26, R20 ;  /* 0x000000001a147229 */ /* 0x004fd00000000014 */
[----:B---3--:R-:W-:Y:S01]  /*7150*/  DADD R16, R20, R16 ;  /* 0x0000000014107229 */ /* 0x008fe20000000010 */
[----:B------:R-:W-:Y:S02]  /*7160*/  IMAD.MOV.U32 R20, RZ, RZ, RZ ;  /* 0x000000ffff147224 */ /* 0x000fe400078e00ff */
[----:B------:R-:W-:Y:S02]  /*7170*/  IMAD.MOV.U32 R21, RZ, RZ, R9 ;  /* 0x000000ffff157224 */ /* 0x000fe400078e0009 */
[----:B------:R-:W-:Y:S01]  /*7180*/  IMAD.HI.U32 R21, R9, R23, R20 ;  /* 0x0000001709157227 */ /* 0x000fe200078e0014 */
[----:B------:R-:W-:-:S05]  /*7190*/  IABS R20, R3 ;  /* 0x0000000300147213 */ /* 0x000fca0000000000 */
[----:B------:R-:W-:Y:S02]  /*71a0*/  IMAD.MOV R27, RZ, RZ, -R20 ;  /* 0x000000ffff1b7224 */ /* 0x000fe400078e0a14 */
[----:B------:R-:W-:-:S04]  /*71b0*/  IMAD.MOV.U32 R20, RZ, RZ, R22 ;  /* 0x000000ffff147224 */ /* 0x000fc800078e0016 */
[----:B------:R-:W-:-:S04]  /*71c0*/  IMAD.HI.U32 R21, R21, R20, RZ ;  /* 0x0000001415157227 */ /* 0x000fc800078e00ff */
[----:B------:R-:W-:-:S05]  /*71d0*/  IMAD R27, R21, R27, R20 ;  /* 0x0000001b151b7224 */ /* 0x000fca00078e0214 */
[----:B------:R-:W-:Y:S02]  /*71e0*/  ISETP.GT.U32.AND P1, PT, R6, R27, PT ;  /* 0x0000001b0600720c */ /* 0x000fe40003f24070 */
[----:B------:R-:W-:-:S11]  /*71f0*/  LOP3.LUT R20, R13, R3, RZ, 0x3c, !PT ;  /* 0x000000030d147212 */ /* 0x000fd600078e3cff */
[----:B------:R-:W-:-:S05]  /*7200*/  @!P1 IMAD.IADD R27, R27, 0x1, -R6 ;  /* 0x000000011b1b9824 */ /* 0x000fca00078e0a06 */
[----:B------:R-:W-:Y:S01]  /*7210*/  ISETP.GE.U32.AND P2, PT, R27, R6, PT ;  /* 0x000000061b00720c */ /* 0x000fe20003f46070 */
[----:B------:R-:W-:Y:S01]  /*7220*/  @!P1 VIADD R21, R21, 0x1 ;  /* 0x0000000115159836 */ /* 0x000fe20000000000 */
[----:B------:R-:W-:-:S11]  /*7230*/  ISETP.GE.AND P3, PT, R20, RZ, PT ;  /* 0x000000ff1400720c */ /* 0x000fd60003f66270 */
[----:B------:R-:W-:-:S04]  /*7240*/  @P2 VIADD R21, R21, 0x1 ;  /* 0x0000000115152836 */ /* 0x000fc80000000000 */
[----:B------:R-:W-:-:S04]  /*7250*/  IMAD.MOV.U32 R20, RZ, RZ, R21 ;  /* 0x000000ffff147224 */ /* 0x000fc800078e0015 */
[----:B------:R-:W-:-:S05]  /*7260*/  @!P3 IMAD.MOV R20, RZ, RZ, -R20 ;  /* 0x000000ffff14b224 */ /* 0x000fca00078e0a14 */
[----:B------:R-:W-:-:S05]  /*7270*/  SEL R27, R5, R20, !P0 ;  /* 0x00000014051b7207 */ /* 0x000fca0004000000 */
[----:B------:R-:W-:Y:S02]  /*7280*/  IMAD.MOV R22, RZ, RZ, -R27 ;  /* 0x000000ffff167224 */ /* 0x000fe400078e0a1b */
[----:B------:R-:W-:Y:S02]  /*7290*/  IMAD R27, R27, R0, R0 ;  /* 0x000000001b1b7224 */ /* 0x000fe400078e0200 */
[----:B------:R-:W-:Y:S01]  /*72a0*/  IMAD R22, R3, R22, R13 ;  /* 0x0000001603167224 */ /* 0x000fe200078e020d */
[----:B----4-:R-:W-:Y:S01]  /*72b0*/  DADD R18, R16, R18 ;  /* 0x0000000010127229 */ /* 0x010fe20000000012 */
[----:B------:R-:W-:-:S03]  /*72c0*/  IADD3 R16, P1, PT, R11, UR14, RZ ;  /* 0x0000000e0b107c10 */ /* 0x000fc6000ff3e0ff */
[----:B------:R-:W-:Y:S02]  /*72d0*/  SHF.R.S32.HI R20, RZ, 0x1f, R22 ;  /* 0x0000001fff147819 */ /* 0x000fe40000011416 */
[----:B------:R-:W-:Y:S02]  /*72e0*/  IADD3 R11, P2, PT, R22, R27, RZ ;  /* 0x0000001b160b7210 */ /* 0x000fe40007f5e0ff */
[----:B------:R-:W-:Y:S02]  /*72f0*/  DMUL R18, R18, 0.25 ;  /* 0x3fd0000012127828 */ /* 0x000fe40000000000 */
[----:B------:R-:W-:Y:S01]  /*7300*/  LEA.HI.X.SX32 R21, R27, R20, 0x1, P2 ;  /* 0x000000141b157211 */ /* 0x000fe200010f0eff */
[C---:B------:R-:W-:Y:S01]  /*7310*/  IMAD.SHL.U32 R20, R11.reuse, 0x8, RZ ;  /* 0x000000080b147824 */ /* 0x040fe200078e00ff */
[----:B------:R-:W-:Y:S01]  /*7320*/  IADD3.X R17, PT, PT, R12, UR15, RZ, P1, !PT ;  /* 0x0000000f0c117c10 */ /* 0x000fe20008ffe4ff */
[----:B------:R-:W-:Y:S01]  /*7330*/  IMAD.IADD R29, R22, 0x1, R27 ;  /* 0x00000001161d7824 */ /* 0x000fe200078e021b */
[----:B------:R-:W-:-:S02]  /*7340*/  SHF.L.U64.HI R12, R11, 0x3, R21 ;  /* 0x000000030b0c7819 */ /* 0x000fc40000010215 */
[----:B------:R-:W-:Y:S01]  /*7350*/  IADD3 R26, P1, PT, R20, UR12, RZ ;  /* 0x0000000c141a7c10 */ /* 0x000fe2000ff3e0ff */
[----:B------:R0:W-:Y:S03]  /*7360*/  STG.E.64 desc[UR8][R16.64+0x8], R18 ;  /* 0x0000081210007986 */ /* 0x0001e6000c101b08 */
[----:B------:R-:W-:-:S06]  /*7370*/  IADD3.X R27, PT, PT, R12, UR13, RZ, P1, !PT ;  /* 0x0000000d0c1b7c10 */ /* 0x000fcc0008ffe4ff */
[----:B------:R-:W2:Y:S01]  /*7380*/  LDG.E.64 R26, desc[UR8][R26.64+0x10] ;  /* 0x000010081a1a7981 */ /* 0x000ea2000c1e1b00 */
[----:B0-----:R-:W-:-:S06]  /*7390*/  IMAD.WIDE R18, R29, 0x8, R14 ;  /* 0x000000081d127825 */ /* 0x001fcc00078e020e */
[----:B------:R-:W2:Y:S01]  /*73a0*/  LDG.E.64 R18, desc[UR8][R18.64] ;  /* 0x0000000812127981 */ /* 0x000ea2000c1e1b00 */
[----:B------:R-:W-:-:S05]  /*73b0*/  IADD3 R17, P1, PT, R11, R0, RZ ;  /* 0x000000000b117210 */ /* 0x000fca0007f3e0ff */
[----:B------:R-:W-:Y:S01]  /*73c0*/  IMAD.X R22, R7, 0x1, R21, P1 ;  /* 0x0000000107167824 */ /* 0x000fe200008e0615 */
[----:B------:R-:W-:-:S04]  /*73d0*/  LEA R16, P1, R17, UR12, 0x3 ;  /* 0x0000000c11107c11 */ /* 0x000fc8000f8218ff */
[----:B------:R-:W-:-:S06]  /*73e0*/  LEA.HI.X R17, R17, UR13, R22, 0x3, P1 ;  /* 0x0000000d11117c11 */ /* 0x000fcc00088f1c16 */
[----:B------:R-:W3:Y:S01]  /*73f0*/  LDG.E.64 R16, desc[UR8][R16.64+0x8] ;  /* 0x0000080810107981 */ /* 0x000ee2000c1e1b00 */
[----:B------:R-:W-:-:S05]  /*7400*/  IADD3 R11, P1, PT, R11, -R0, RZ ;  /* 0x800000000b0b7210 */ /* 0x000fca0007f3e0ff */
[----:B------:R-:W-:Y:S01]  /*7410*/  IMAD.X R22, R21, 0x1, ~R7, P1 ;  /* 0x0000000115167824 */ /* 0x000fe200008e0e07 */
[----:B------:R-:W-:-:S04]  /*7420*/  ULEA UR4, UR19, UR21, 0x1 ;  /* 0x0000001513047291 */ /* 0x000fc8000f8e08ff */
[----:B------:R-:W-:-:S04]  /*7430*/  UIMAD UR4, UR4, UR16, UR20 ;  /* 0x00000010040472a4 */ /* 0x000fc8000f8e0214 */
[----:B------:R-:W-:Y:S01]  /*7440*/  UIMAD UR4, UR4, UR11, UR22 ;  /* 0x0000000b040472a4 */ /* 0x000fe2000f8e0216 */
[----:B------:R-:W-:-:S05]  /*7450*/  IABS R21, R3 ;  /* 0x0000000300157213 */ /* 0x000fca0000000000 */
[----:B------:R-:W-:Y:S01]  /*7460*/  IMAD.MOV R21, RZ, RZ, -R21 ;  /* 0x000000ffff157224 */ /* 0x000fe200078e0a15 */
[----:B--2---:R-:W-:Y:S01]  /*7470*/  DADD R18, R26, R18 ;  /* 0x000000001a127229 */ /* 0x004fe20000000012 */
[----:B------:R-:W-:-:S04]  /*7480*/  LEA R26, P1, R11, UR12, 0x3 ;  /* 0x0000000c0b1a7c11 */ /* 0x000fc8000f8218ff */
[----:B------:R-:W-:-:S06]  /*7490*/  LEA.HI.X R27, R11, UR13, R22, 0x3, P1 ;  /* 0x0000000d0b1b7c11 */ /* 0x000fcc00088f1c16 */
[----:B------:R-:W2:Y:S01]  /*74a0*/  LDG.E.64 R26, desc[UR8][R26.64+0x8] ;  /* 0x000008081a1a7981 */ /* 0x000ea2000c1e1b00 */
[----:B------:R-:W-:-:S04]  /*74b0*/  IMAD R22, R10, UR4, R8 ;  /* 0x000000040a167c24 */ /* 0x000fc8000f8e0208 */
[----:B------:R-:W-:Y:S01]  /*74c0*/  IMAD R11, R22, UR18, R25 ;  /* 0x00000012160b7c24 */ /* 0x000fe2000f8e0219 */
[----:B---3--:R-:W-:Y:S01]  /*74d0*/  DADD R16, R18, R16 ;  /* 0x0000000012107229 */ /* 0x008fe20000000010 */
[----:B------:R-:W-:Y:S02]  /*74e0*/  IMAD.MOV.U32 R18, RZ, RZ, RZ ;  /* 0x000000ffff127224 */ /* 0x000fe400078e00ff */
[----:B------:R-:W-:Y:S02]  /*74f0*/  IMAD R11, R11, UR17, R24 ;  /* 0x000000110b0b7c24 */ /* 0x000fe4000f8e0218 */
[----:B------:R-:W-:Y:S02]  /*7500*/  IMAD.MOV.U32 R19, RZ, RZ, R9 ;  /* 0x000000ffff137224 */ /* 0x000fe400078e0009 */
        /* <DEDUP_REMOVED lines=12> */
[----:B------:R-:W-:-:S05]  /*75d0*/  SEL R18, R5, R18, !P0 ;  /* 0x0000001205127207 */ /* 0x000fca0004000000 */
[----:B------:R-:W-:Y:S02]  /*75e0*/  IMAD.MOV R22, RZ, RZ, -R18 ;  /* 0x000000ffff167224 */ /* 0x000fe400078e0a12 */
[----:B------:R-:W-:Y:S02]  /*75f0*/  IMAD R18, R18, R0, R0 ;  /* 0x0000000012127224 */ /* 0x000fe400078e0200 */
[----:B------:R-:W-:-:S05]  /*7600*/  IMAD R19, R3, R22, R11 ;  /* 0x0000001603137224 */ /* 0x000fca00078e020b */
[----:B------:R-:W-:Y:S01]  /*7610*/  SHF.R.S32.HI R29, RZ, 0x1f, R19 ;  /* 0x0000001fff1d7819 */ /* 0x000fe20000011413 */
[----:B--2---:R-:W-:Y:S01]  /*7620*/  DADD R26, R16, R26 ;  /* 0x00000000101a7229 */ /* 0x004fe2000000001a */
[----:B------:R-:W-:-:S04]  /*7630*/  IADD3 R16, P1, PT, R20, UR14, RZ ;  /* 0x0000000e14107c10 */ /* 0x000fc8000ff3e0ff */
[----:B------:R-:W-:-:S03]  /*7640*/  IADD3.X R17, PT, PT, R12, UR15, RZ, P1, !PT ;  /* 0x0000000f0c117c10 */ /* 0x000fc60008ffe4ff */
[----:B------:R-:W-:Y:S01]  /*7650*/  DMUL R26, R26, 0.25 ;  /* 0x3fd000001a1a7828 */ /* 0x000fe20000000000 */
[----:B------:R-:W-:-:S05]  /*7660*/  IADD3 R21, P1, PT, R19, R18, RZ ;  /* 0x0000001213157210 */ /* 0x000fca0007f3e0ff */
[----:B------:R-:W-:Y:S01]  /*7670*/  IMAD.SHL.U32 R12, R21, 0x8, RZ ;  /* 0x00000008150c7824 */ /* 0x000fe200078e00ff */
[----:B------:R0:W-:Y:S01]  /*7680*/  STG.E.64 desc[UR8][R16.64+0x8], R26 ;  /* 0x0000081a10007986 */ /* 0x0001e2000c101b08 */
[----:B------:R-:W-:Y:S01]  /*7690*/  IMAD.IADD R19, R19, 0x1, R18 ;  /* 0x0000000113137824 */ /* 0x000fe200078e0212 */
[----:B0-----:R-:W-:Y:S02]  /*76a0*/  LEA.HI.X.SX32 R26, R18, R29, 0x1, P1 ;  /* 0x0000001d121a7211 */ /* 0x001fe400008f0eff */
[----:B------:R-:W-:Y:S02]  /*76b0*/  IADD3 R16, P1, PT, R12, UR12, RZ ;  /* 0x0000000c0c107c10 */ /* 0x000fe4000ff3e0ff */
[----:B------:R-:W-:Y:S01]  /*76c0*/  SHF.L.U64.HI R22, R21, 0x3, R26 ;  /* 0x0000000315167819 */ /* 0x000fe2000001021a */
[----:B------:R-:W-:-:S03]  /*76d0*/  IMAD.WIDE R18, R19, 0x8, R14 ;  /* 0x0000000813127825 */ /* 0x000fc600078e020e */
[----:B------:R-:W-:-:S03]  /*76e0*/  IADD3.X R17, PT, PT, R22, UR13, RZ, P1, !PT ;  /* 0x0000000d16117c10 */ /* 0x000fc60008ffe4ff */
[----:B------:R-:W2:Y:S04]  /*76f0*/  LDG.E.64 R18, desc[UR8][R18.64] ;  /* 0x0000000812127981 */ /* 0x000ea8000c1e1b00 */
[----:B------:R-:W2:Y:S01]  /*7700*/  LDG.E.64 R16, desc[UR8][R16.64+0x10] ;  /* 0x0000100810107981 */ /* 0x000ea2000c1e1b00 */
[----:B------:R-:W-:-:S05]  /*7710*/  IADD3 R20, P1, PT, R21, R0, RZ ;  /* 0x0000000015147210 */ /* 0x000fca0007f3e0ff */
[----:B------:R-:W-:Y:S01]  /*7720*/  IMAD.X R27, R7, 0x1, R26, P1 ;  /* 0x00000001071b7824 */ /* 0x000fe200008e061a */
[----:B------:R-:W-:-:S04]  /*7730*/  UIMAD UR4, UR19, 0x3, UR21 ;  /* 0x00000003130478a4 */ /* 0x000fc8000f8e0215 */
[----:B------:R-:W-:-:S04]  /*7740*/  UIMAD UR4, UR4, UR16, UR20 ;  /* 0x00000010040472a4 */ /* 0x000fc8000f8e0214 */
[----:B------:R-:W-:-:S06]  /*7750*/  UIMAD UR4, UR4, UR11, UR22 ;  /* 0x0000000b040472a4 */ /* 0x000fcc000f8e0216 */
[----:B------:R-:W-:-:S04]  /*7760*/  IMAD R8, R10, UR4, R8 ;  /* 0x000000040a087c24 */ /* 0x000fc8000f8e0208 */
[----:B------:R-:W-:Y:S02]  /*7770*/  IMAD R25, R8, UR18, R25 ;  /* 0x0000001208197c24 */ /* 0x000fe4000f8e0219 */
[----:B------:R-:W-:Y:S02]  /*7780*/  IMAD.MOV.U32 R8, RZ, RZ, RZ ;  /* 0x000000ffff087224 */ /* 0x000fe400078e00ff */
[----:B------:R-:W-:Y:S02]  /*7790*/  IMAD R24, R25, UR17, R24 ;  /* 0x0000001119187c24 */ /* 0x000fe4000f8e0218 */
[----:B------:R-:W-:Y:S01]  /*77a0*/  IMAD.HI.U32 R8, R9, R23, R8 ;  /* 0x0000001709087227 */ /* 0x000fe200078e0008 */
[----:B------:R-:W-:Y:S02]  /*77b0*/  IABS R23, R3 ;  /* 0x0000000300177213 */ /* 0x000fe40000000000 */
[----:B------:R-:W-:-:S03]  /*77c0*/  IABS R9, R24 ;  /* 0x0000001800097213 */ /* 0x000fc60000000000 */
[----:B------:R-:W-:Y:S01]  /*77d0*/  IMAD.MOV R23, RZ, RZ, -R23 ;  /* 0x000000ffff177224 */ /* 0x000fe200078e0a17 */
[----:B--2---:R-:W-:Y:S01]  /*77e0*/  DADD R16, R16, R18 ;  /* 0x0000000010107229 */ /* 0x004fe20000000012 */
[----:B------:R-:W-:-:S04]  /*77f0*/  LEA R18, P1, R20, UR12, 0x3 ;  /* 0x0000000c14127c11 */ /* 0x000fc8000f8218ff */
[----:B------:R-:W-:Y:S02]  /*7800*/  LEA.HI.X R19, R20, UR13, R27, 0x3, P1 ;  /* 0x0000000d14137c11 */ /* 0x000fe400088f1c1b */
[----:B------:R-:W-:-:S04]  /*7810*/  IADD3 R21, P1, PT, R21, -R0, RZ ;  /* 0x8000000015157210 */ /* 0x000fc80007f3e0ff */
[----:B------:R-:W2:Y:S01]  /*7820*/  LDG.E.64 R18, desc[UR8][R18.64+0x8] ;  /* 0x0000080812127981 */ /* 0x000ea2000c1e1b00 */
[----:B------:R-:W-:Y:S01]  /*7830*/  IMAD.X R26, R26, 0x1, ~R7, P1 ;  /* 0x000000011a1a7824 */ /* 0x000fe200008e0e07 */
[----:B------:R-:W-:-:S04]  /*7840*/  LEA R20, P1, R21, UR12, 0x3 ;  /* 0x0000000c15147c11 */ /* 0x000fc8000f8218ff */
[----:B------:R-:W-:-:S06]  /*7850*/  LEA.HI.X R21, R21, UR13, R26, 0x3, P1 ;  /* 0x0000000d15157c11 */ /* 0x000fcc00088f1c1a */
[----:B------:R-:W3:Y:S01]  /*7860*/  LDG.E.64 R20, desc[UR8][R20.64+0x8] ;  /* 0x0000080814147981 */ /* 0x000ee2000c1e1b00 */
        /* <DEDUP_REMOVED lines=11> */
[----:B------:R-:W-:-:S04]  /*7920*/  IMAD.MOV R25, RZ, RZ, -R5 ;  /* 0x000000ffff197224 */ /* 0x000fc800078e0a05 */
[----:B------:R-:W-:-:S05]  /*7930*/  IMAD R25, R3, R25, R24 ;  /* 0x0000001903197224 */ /* 0x000fca00078e0218 */
[----:B------:R-:W-:Y:S01]  /*7940*/  SHF.R.S32.HI R23, RZ, 0x1f, R25 ;  /* 0x0000001fff177819 */ /* 0x000fe20000011419 */
[----:B--2---:R-:W-:Y:S01]  /*7950*/  DADD R16, R16, R18 ;  /* 0x0000000010107229 */ /* 0x004fe20000000012 */
[----:B------:R-:W-:-:S05]  /*7960*/  IMAD R18, R5, R0, R0 ;  /* 0x0000000005127224 */ /* 0x000fca00078e0200 */
[C---:B------:R-:W-:Y:S01]  /*7970*/  IADD3 R5, P0, PT, R25.reuse, R18, RZ ;  /* 0x0000001219057210 */ /* 0x040fe20007f1e0ff */
[----:B------:R-:W-:Y:S01]  /*7980*/  IMAD.IADD R25, R25, 0x1, R18 ;  /* 0x0000000119197824 */ /* 0x000fe200078e0212 */
[----:B---3--:R-:W-:-:S03]  /*7990*/  DADD R20, R16, R20 ;  /* 0x0000000010147229 */ /* 0x008fc60000000014 */
[C---:B------:R-:W-:Y:S01]  /*79a0*/  IMAD.SHL.U32 R9, R5.reuse, 0x8, RZ ;  /* 0x0000000805097824 */ /* 0x040fe200078e00ff */
[----:B------:R-:W-:Y:S02]  /*79b0*/  LEA.HI.X.SX32 R23, R18, R23, 0x1, P0 ;  /* 0x0000001712177211 */ /* 0x000fe400000f0eff */
[----:B------:R-:W-:Y:S02]  /*79c0*/  IADD3 R18, P0, PT, R12, UR14, RZ ;  /* 0x0000000e0c127c10 */ /* 0x000fe4000ff1e0ff */
[----:B------:R-:W-:Y:S02]  /*79d0*/  SHF.L.U64.HI R12, R5, 0x3, R23 ;  /* 0x00000003050c7819 */ /* 0x000fe40000010217 */
[----:B------:R-:W-:Y:S01]  /*79e0*/  IADD3 R16, P1, PT, R9, UR12, RZ ;  /* 0x0000000c09107c10 */ /* 0x000fe2000ff3e0ff */
[----:B------:R-:W-:Y:S01]  /*79f0*/  DMUL R20, R20, 0.25 ;  /* 0x3fd0000014147828 */ /* 0x000fe20000000000 */
[----:B------:R-:W-:Y:S02]  /*7a00*/  IADD3.X R19, PT, PT, R22, UR15, RZ, P0, !PT ;  /* 0x0000000f16137c10 */ /* 0x000fe400087fe4ff */
[----:B------:R-:W-:Y:S01]  /*7a10*/  IADD3 R22, P0, PT, R5, R0, RZ ;  /* 0x0000000005167210 */ /* 0x000fe20007f1e0ff */
[----:B------:R-:W-:Y:S01]  /*7a20*/  IMAD.WIDE R14, R25, 0x8, R14 ;  /* 0x00000008190e7825 */ /* 0x000fe200078e020e */
[----:B------:R-:W-:-:S02]  /*7a30*/  IADD3.X R17, PT, PT, R12, UR13, RZ, P1, !PT ;  /* 0x0000000d0c117c10 */ /* 0x000fc40008ffe4ff */
[----:B------:R0:W-:Y:S01]  /*7a40*/  STG.E.64 desc[UR8][R18.64+0x8], R20 ;  /* 0x0000081412007986 */ /* 0x0001e2000c101b08 */
[----:B------:R-:W-:Y:S01]  /*7a50*/  IMAD.X R25, R7, 0x1, R23, P0 ;  /* 0x0000000107197824 */ /* 0x000fe200000e0617 */
[----:B------:R-:W-:Y:S02]  /*7a60*/  IADD3 R5, P1, PT, R5, -R0, RZ ;  /* 0x8000000005057210 */ /* 0x000fe40007f3e0ff */
[----:B------:R-:W2:Y:S04]  /*7a70*/  LDG.E.64 R14, desc[UR8][R14.64] ;  /* 0x000000080e0e7981 */ /* 0x000ea8000c1e1b00 */
[----:B------:R-:W2:Y:S01]  /*7a80*/  LDG.E.64 R16, desc[UR8][R16.64+0x10] ;  /* 0x0000100810107981 */ /* 0x000ea2000c1e1b00 */
[----:B0-----:R-:W-:-:S04]  /*7a90*/  LEA R18, P0, R22, UR12, 0x3 ;  /* 0x0000000c16127c11 */ /* 0x001fc8000f8018ff */
        /* <DEDUP_REMOVED lines=8> */
[----:B------:R-:W-:Y:S01]  /*7b20*/  IMAD R5, R5, UR19, RZ ;  /* 0x0000001305057c24 */ /* 0x000fe2000f8e02ff */
[----:B--2---:R-:W-:Y:S01]  /*7b30*/  DADD R14, R16, R14 ;  /* 0x00000000100e7229 */ /* 0x004fe2000000000e */
[----:B------:R-:W-:-:S07]  /*7b40*/  IADD3 R16, P0, PT, R9, UR14, RZ ;  /* 0x0000000e09107c10 */ /* 0x000fce000ff1e0ff */
[----:B---3--:R-:W-:-:S08]  /*7b50*/  DADD R14, R14, R18 ;  /* 0x000000000e0e7229 */ /* 0x008fd00000000012 */
[----:B----4-:R-:W-:Y:S01]  /*7b60*/  DADD R14, R14, R20 ;  /* 0x000000000e0e7229 */ /* 0x010fe20000000014 */
[----:B------:R-:W-:Y:S02]  /*7b70*/  IADD3.X R17, PT, PT, R12, UR15, RZ, P0, !PT ;  /* 0x0000000f0c117c10 */ /* 0x000fe400087fe4ff */
[----:B------:R-:W-:-:S05]  /*7b80*/  LOP3.LUT R19, R4, 0x7ffffffc, RZ, 0xc0, !PT ;  /* 0x7ffffffc04137812 */ /* 0x000fca00078ec0ff */
[----:B------:R-:W-:Y:S01]  /*7b90*/  DMUL R14, R14, 0.25 ;  /* 0x3fd000000e0e7828 */ /* 0x000fe20000000000 */
[----:B------:R-:W-:-:S06]  /*7ba0*/  IADD3 R19, PT, PT, -R19, 0x4, RZ ;  /* 0x0000000413137810 */ /* 0x000fcc0007ffe1ff */
[----:B------:R1:W-:Y:S01]  /*7bb0*/  STG.E.64 desc[UR8][R16.64+0x8], R14 ;  /* 0x0000080e10007986 */ /* 0x0003e2000c101b08 */
[----:B------:R-:W-:Y:S01]  /*7bc0*/  ISETP.NE.AND P0, PT, R19, RZ, PT ;  /* 0x000000ff1300720c */ /* 0x000fe20003f05270 */
[----:B------:R-:W-:Y:S01]  /*7bd0*/  IMAD R9, R5, UR16, RZ ;  /* 0x0000001005097c24 */ /* 0x000fe2000f8e02ff */
[----:B------:R-:W-:-:S03]  /*7be0*/  LOP3.LUT R5, R4, 0x7ffffffc, RZ, 0xc0, !PT ;  /* 0x7ffffffc04057812 */ /* 0x000fc600078ec0ff */
[----:B------:R-:W-:-:S08]  /*7bf0*/  IMAD R9, R9, UR11, RZ ;  /* 0x0000000b09097c24 */ /* 0x000fd0000f8e02ff */
[----:B-1----:R-:W-:Y:S05]  /*7c00*/  @!P0 BRA `(.L_x_14) ;  /* 0x0000000c00208947 */ /* 0x002fea0003800000 */
[C---:B------:R-:W-:Y:S01]  /*7c10*/  IMAD R13, R9.reuse, 0x4, R13 ;  /* 0x00000004090d7824 */ /* 0x040fe200078e020d */
[----:B------:R-:W0:Y:S01]  /*7c20*/  LDCU.128 UR4, c[0x0][0x380] ;  /* 0x00007000ff0477ac */ /* 0x000e220008000c00 */
[C---:B------:R-:W-:Y:S02]  /*7c30*/  IMAD R11, R9.reuse, 0x4, R11 ;  /* 0x00000004090b7824 */ /* 0x040fe400078e020b */
[C---:B------:R-:W-:Y:S02]  /*7c40*/  IMAD R12, R9.reuse, 0x4, R24 ;  /* 0x00000004090c7824 */ /* 0x040fe400078e0218 */
[----:B------:R-:W-:-:S07]  /*7c50*/  IMAD R18, R9, 0x4, R2 ;  /* 0x0000000409127824 */ /* 0x000fce00078e0202 */
.L_x_15:
        /* <DEDUP_REMOVED lines=13> */
[----:B------:R-:W-:-:S13]  /*7d30*/  ISETP.GE.U32.AND P0, PT, R17, R6, PT ;  /* 0x000000061100720c */ /* 0x000fda0003f06070 */
[----:B------:R-:W-:Y:S01]  /*7d40*/  @P0 VIADD R15, R15, 0x1 ;  /* 0x000000010f0f0836 */ /* 0x000fe20000000000 */
[----:B------:R-:W-:-:S03]  /*7d50*/  ISETP.NE.AND P0, PT, R3, RZ, PT ;  /* 0x000000ff0300720c */ /* 0x000fc60003f05270 */
[----:B------:R-:W-:-:S05]  /*7d60*/  @!P2 IMAD.MOV R15, RZ, RZ, -R15 ;  /* 0x000000ffff0fa224 */ /* 0x000fca00078e0a0f */
[----:B------:R-:W-:Y:S02]  /*7d70*/  SEL R17, R23, R15, !P0 ;  /* 0x0000000f17117207 */ /* 0x000fe40004000000 */
[----:B------:R-:W2:Y:S03]  /*7d80*/  LDC.64 R14, c[0x0][0x380] ;  /* 0x0000e000ff0e7b82 */ /* 0x000ea60000000a00 */
[----:B------:R-:W-:Y:S02]  /*7d90*/  IMAD.MOV R16, RZ, RZ, -R17 ;  /* 0x000000ffff107224 */ /* 0x000fe400078e0a11 */
[----:B-1----:R-:W-:Y:S02]  /*7da0*/  IMAD R17, R17, R0, R0 ;  /* 0x0000000011117224 */ /* 0x002fe400078e0200 */
[----:B------:R-:W-:-:S04]  /*7db0*/  IMAD R16, R3, R16, R18 ;  /* 0x0000001003107224 */ /* 0x000fc800078e0212 */
[C---:B------:R-:W-:Y:S01]  /*7dc0*/  IMAD.IADD R25, R16.reuse, 0x1, R17 ;  /* 0x0000000110197824 */ /* 0x040fe200078e0211 */
[----:B------:R-:W-:Y:S02]  /*7dd0*/  IADD3 R6, P1, PT, R16, R17, RZ ;  /* 0x0000001110067210 */ /* 0x000fe40007f3e0ff */
[----:B------:R-:W-:-:S03]  /*7de0*/  SHF.R.S32.HI R8, RZ, 0x1f, R16 ;  /* 0x0000001fff087819 */ /* 0x000fc60000011410 */
[----:B------:R-:W-:Y:S01]  /*7df0*/  IMAD.SHL.U32 R20, R6, 0x8, RZ ;  /* 0x0000000806147824 */ /* 0x000fe200078e00ff */
[----:B------:R-:W-:-:S04]  /*7e00*/  LEA.HI.X.SX32 R8, R17, R8, 0x1, P1 ;  /* 0x0000000811087211 */ /* 0x000fc800008f0eff */
[----:B------:R-:W-:Y:S02]  /*7e10*/  SHF.L.U64.HI R26, R6, 0x3, R8 ;  /* 0x00000003061a7819 */ /* 0x000fe40000010208 */
[----:B0-----:R-:W-:Y:S01]  /*7e20*/  IADD3 R16, P1, PT, R20, UR4, RZ ;  /* 0x0000000414107c10 */ /* 0x001fe2000ff3e0ff */
[----:B--2---:R-:W-:-:S03]  /*7e30*/  IMAD.WIDE R24, R25, 0x8, R14 ;  /* 0x0000000819187825 */ /* 0x004fc600078e020e */
[----:B------:R-:W-:-:S03]  /*7e40*/  IADD3.X R17, PT, PT, R26, UR5, RZ, P1, !PT ;  /* 0x000000051a117c10 */ /* 0x000fc60008ffe4ff */
[----:B------:R-:W2:Y:S04]  /*7e50*/  LDG.E.64 R24, desc[UR8][R24.64] ;  /* 0x0000000818187981 */ /* 0x000ea8000c1e1b00 */
        /* <DEDUP_REMOVED lines=13> */
[----:B0-----:R-:W0:Y:S01]  /*7f30*/  MUFU.RCP R6, R6 ;  /* 0x0000000600067308 */ /* 0x001e220000001000 */
[----:B--2---:R-:W-:Y:S01]  /*7f40*/  DADD R16, R24, R16 ;  /* 0x0000000018107229 */ /* 0x004fe20000000010 */
[----:B0-----:R-:W-:-:S06]  /*7f50*/  VIADD R24, R6, 0xffffffe ;  /* 0x0ffffffe06187836 */ /* 0x001fcc0000000000 */
[----:B------:R0:W1:Y:S02]  /*7f60*/  F2I.FTZ.U32.TRUNC.NTZ R25, R24 ;  /* 0x0000001800197305 */ /* 0x000064000021f000 */
[----:B0-----:R-:W-:Y:S02]  /*7f70*/  IMAD.MOV.U32 R24, RZ, RZ, RZ ;  /* 0x000000ffff187224 */ /* 0x001fe400078e00ff */
[----:B-1----:R-:W-:-:S04]  /*7f80*/  IMAD.MOV R8, RZ, RZ, -R25 ;  /* 0x000000ffff087224 */ /* 0x002fc800078e0a19 */
[----:B------:R-:W-:-:S04]  /*7f90*/  IMAD R27, R8, R21, RZ ;  /* 0x00000015081b7224 */ /* 0x000fc800078e02ff */
[----:B------:R-:W-:Y:S01]  /*7fa0*/  IMAD.HI.U32 R8, R25, R27, R24 ;  /* 0x0000001b19087227 */ /* 0x000fe200078e0018 */
[----:B------:R-:W-:-:S05]  /*7fb0*/  IABS R27, R13 ;  /* 0x0000000d001b7213 */ /* 0x000fca0000000000 */
[----:B------:R-:W-:-:S04]  /*7fc0*/  IMAD.HI.U32 R25, R8, R27, RZ ;  /* 0x0000001b08197227 */ /* 0x000fc800078e00ff */
[----:B------:R-:W-:Y:S02]  /*7fd0*/  IMAD R27, R25, R22, R27 ;  /* 0x00000016191b7224 */ /* 0x000fe400078e021b */
[----:B------:R-:W-:-:S05]  /*7fe0*/  IMAD.MOV.U32 R6, RZ, RZ, R21 ;  /* 0x000000ffff067224 */ /* 0x000fca00078e0015 */
[----:B------:R-:W-:Y:S02]  /*7ff0*/  ISETP.GT.U32.AND P2, PT, R6, R27, PT ;  /* 0x0000001b0600720c */ /* 0x000fe40003f44070 */
[----:B------:R-:W-:-:S11]  /*8000*/  LOP3.LUT R24, R13, R3, RZ, 0x3c, !PT ;  /* 0x000000030d187212 */ /* 0x000fd600078e3cff */
[----:B------:R-:W-:Y:S01]  /*8010*/  @!P2 IMAD.IADD R27, R27, 0x1, -R21 ;  /* 0x000000011b1ba824 */ /* 0x000fe200078e0a15 */
[----:B------:R-:W-:-:S04]  /*8020*/  ISETP.GE.AND P3, PT, R24, RZ, PT ;  /* 0x000000ff1800720c */ /* 0x000fc80003f66270 */
[----:B------:R-:W-:Y:S01]  /*8030*/  ISETP.GE.U32.AND P1, PT, R27, R6, PT ;  /* 0x000000061b00720c */ /* 0x000fe20003f26070 */
[----:B------:R-:W-:Y:S01]  /*8040*/  @!P2 VIADD R25, R25, 0x1 ;  /* 0x000000011919a836 */ /* 0x000fe20000000000 */
[----:B---3--:R-:W-:-:S11]  /*8050*/  DADD R16, R16, R28 ;  /* 0x0000000010107229 */ /* 0x008fd6000000001c */
[----:B------:R-:W-:-:S04]  /*8060*/  @P1 VIADD R25, R25, 0x1 ;  /* 0x0000000119191836 */ /* 0x000fc80000000000 */
[----:B------:R-:W-:Y:S01]  /*8070*/  @!P3 IMAD.MOV R25, RZ, RZ, -R25 ;  /* 0x000000ffff19b224 */ /* 0x000fe200078e0a19 */
[----:B------:R-:W-:-:S04]  /*8080*/  IADD3 R24, P1, PT, R20, UR6, RZ ;  /* 0x0000000614187c10 */ /* 0x000fc8000ff3e0ff */
[----:B------:R-:W-:Y:S01]  /*8090*/  SEL R27, R23, R25, !P0 ;  /* 0x00000019171b7207 */ /* 0x000fe20004000000 */
[----:B------:R-:W-:Y:S01]  /*80a0*/  DMUL R16, R16, 0.25 ;  /* 0x3fd0000010107828 */ /* 0x000fe20000000000 */
[----:B------:R-:W-:-:S03]  /*80b0*/  IADD3.X R25, PT, PT, R26, UR7, RZ, P1, !PT ;  /* 0x000000071a197c10 */ /* 0x000fc60008ffe4ff */
        /* <DEDUP_REMOVED lines=125> */
.L_x_14:
[----:B------:R-:W-:-:S04]  /*8890*/  LOP3.LUT R6, R4, 0x3, RZ, 0xc0, !PT ;  /* 0x0000000304067812 */ /* 0x000fc800078ec0ff */
[----:B------:R-:W-:-:S13]  /*88a0*/  ISETP.NE.AND P0, PT, R6, RZ, PT ;  /* 0x000000ff0600720c */ /* 0x000fda0003f05270 */
[----:B------:R-:W-:Y:S05]  /*88b0*/  @!P0 EXIT ;  /* 0x000000000000894d */ /* 0x000fea0003800000 */
[----:B------:R-:W-:Y:S01]  /*88c0*/  ISETP.NE.AND P1, PT, R6, 0x1, PT ;  /* 0x000000010600780c */ /* 0x000fe20003f25270 */
[----:B------:R-:W-:Y:S01]  /*88d0*/  UIMAD UR5, UR17, UR18, URZ ;  /* 0x00000012110572a4 */ /* 0x000fe2000f8e02ff */
[----:B------:R-:W-:Y:S01]  /*88e0*/  LOP3.LUT R4, R4, 0x1, RZ, 0xc0, !PT ;  /* 0x0000000104047812 */ /* 0x000fe200078ec0ff */
[----:B------:R-:W-:-:S03]  /*88f0*/  UIMAD UR4, UR16, UR19, URZ ;  /* 0x00000013100472a4 */ /* 0x000fc6000f8e02ff */
[----:B------:R-:W-:Y:S01]  /*8900*/  ISETP.NE.U32.AND P0, PT, R4, 0x1, PT ;  /* 0x000000010400780c */ /* 0x000fe20003f05070 */
[----:B------:R-:W-:Y:S01]  /*8910*/  UIMAD UR4, UR4, UR11, URZ ;  /* 0x0000000b040472a4 */ /* 0x000fe2000f8e02ff */
[----:B------:R-:W-:-:S05]  /*8920*/  IMAD R4, R10, UR5, RZ ;  /* 0x000000050a047c24 */ /* 0x000fca000f8e02ff */
[----:B------:R-:W-:Y:S01]  /*8930*/  IMAD R4, R4, UR4, RZ ;  /* 0x0000000404047c24 */ /* 0x000fe2000f8e02ff */
[----:B------:R-:W-:Y:S06]  /*8940*/  @!P1 BRA `(.L_x_16) ;  /* 0x0000000400a89947 */ /* 0x000fec0003800000 */
[----:B------:R-:W-:Y:S01]  /*8950*/  IABS R23, R3 ;  /* 0x0000000300177213 */ /* 0x000fe20000000000 */
[----:B------:R-:W-:Y:S01]  /*8960*/  IMAD R7, R4, R5, R2 ;  /* 0x0000000504077224 */ /* 0x000fe200078e0202 */
[-C--:B------:R-:W-:Y:S01]  /*8970*/  IABS R12, R3.reuse ;  /* 0x00000003000c7213 */ /* 0x080fe20000000000 */
[----:B------:R-:W2:Y:S01]  /*8980*/  LDCU.128 UR4, c[0x0][0x380] ;  /* 0x00007000ff0477ac */ /* 0x000ea20008000c00 */
[----:B------:R-:W3:Y:S01]  /*8990*/  I2F.RP R6, R23 ;  /* 0x0000001700067306 */ /* 0x000ee20000209400 */
[----:B------:R-:W-:Y:S02]  /*89a0*/  LOP3.LUT R21, RZ, R3, RZ, 0x33, !PT ;  /* 0x00000003ff157212 */ /* 0x000fe400078e33ff */
[----:B------:R-:W-:-:S05]  /*89b0*/  IMAD.MOV R20, RZ, RZ, -R12 ;  /* 0x000000ffff147224 */ /* 0x000fca00078e0a0c */
[----:B---3--:R-:W0:Y:S02]  /*89c0*/  MUFU.RCP R6, R6 ;  /* 0x0000000600067308 */ /* 0x008e240000001000 */
[----:B0-----:R-:W-:-:S06]  /*89d0*/  VIADD R8, R6, 0xffffffe ;  /* 0x0ffffffe06087836 */ /* 0x001fcc0000000000 */
[----:B------:R0:W3:Y:S02]  /*89e0*/  F2I.FTZ.U32.TRUNC.NTZ R9, R8 ;  /* 0x0000000800097305 */ /* 0x0000e4000021f000 */
[----:B0-----:R-:W-:Y:S02]  /*89f0*/  IMAD.MOV.U32 R8, RZ, RZ, RZ ;  /* 0x000000ffff087224 */ /* 0x001fe400078e00ff */
[----:B---3--:R-:W-:-:S04]  /*8a00*/  IMAD.MOV R10, RZ, RZ, -R9 ;  /* 0x000000ffff0a7224 */ /* 0x008fc800078e0a09 */
[----:B------:R-:W-:Y:S01]  /*8a10*/  IMAD R11, R10, R23, RZ ;  /* 0x000000170a0b7224 */ /* 0x000fe200078e02ff */
[----:B------:R-:W-:-:S03]  /*8a20*/  IABS R10, R7 ;  /* 0x00000007000a7213 */ /* 0x000fc60000000000 */
[----:B------:R-:W-:-:S04]  /*8a30*/  IMAD.HI.U32 R22, R9, R11, R8 ;  /* 0x0000000b09167227 */ /* 0x000fc800078e0008 */
[----:B------:R-:W-:-:S04]  /*8a40*/  IMAD.MOV.U32 R11, RZ, RZ, R10 ;  /* 0x000000ffff0b7224 */ /* 0x000fc800078e000a */
[----:B------:R-:W-:-:S04]  /*8a50*/  IMAD.HI.U32 R9, R22, R11, RZ ;  /* 0x0000000b16097227 */ /* 0x000fc800078e00ff */
[----:B------:R-:W-:Y:S02]  /*8a60*/  IMAD R6, R9, R20, R11 ;  /* 0x0000001409067224 */ /* 0x000fe400078e020b */
[----:B------:R-:W0:Y:S03]  /*8a70*/  LDC.64 R10, c[0x0][0x380] ;  /* 0x0000e000ff0a7b82 */ /* 0x000e260000000a00 */
        /* <DEDUP_REMOVED lines=16> */
[----:B0-----:R-:W-:Y:S01]  /*8b80*/  IMAD.WIDE R12, R13, 0x8, R10 ;  /* 0x000000080d0c7825 */ /* 0x001fe200078e020a */
[----:B------:R-:W-:Y:S02]  /*8b90*/  IADD3 R17, P3, PT, R19, R0, RZ ;  /* 0x0000000013117210 */ /* 0x000fe40007f7e0ff */
[----:B------:R-:W-:Y:S01]  /*8ba0*/  LEA.HI.X.SX32 R16, R9, R16, 0x1, P2 ;  /* 0x0000001009107211 */ /* 0x000fe200010f0eff */
[C---:B------:R-:W-:Y:S01]  /*8bb0*/  IMAD.SHL.U32 R6, R19.reuse, 0x8, RZ ;  /* 0x0000000813067824 */ /* 0x040fe200078e00ff */
[----:B------:R-:W-:Y:S01]  /*8bc0*/  SHF.R.S32.HI R9, RZ, 0x1f, R0 ;  /* 0x0000001fff097819 */ /* 0x000fe20000011400 */
[----:B------:R-:W3:Y:S01]  /*8bd0*/  LDG.E.64 R12, desc[UR8][R12.64] ;  /* 0x000000080c0c7981 */ /* 0x000ee2000c1e1b00 */
[----:B------:R-:W-:-:S02]  /*8be0*/  SHF.L.U64.HI R8, R19, 0x3, R16 ;  /* 0x0000000313087819 */ /* 0x000fc40000010210 */
[----:B--2---:R-:W-:Y:S01]  /*8bf0*/  IADD3 R14, P2, PT, R6, UR4, RZ ;  /* 0x00000004060e7c10 */ /* 0x004fe2000ff5e0ff */
[----:B------:R-:W-:-:S03]  /*8c00*/  IMAD.X R24, R9, 0x1, R16, P3 ;  /* 0x0000000109187824 */ /* 0x000fc600018e0610 */
[----:B------:R-:W-:Y:S02]  /*8c10*/  IADD3.X R15, PT, PT, R8, UR5, RZ, P2, !PT ;  /* 0x00000005080f7c10 */ /* 0x000fe400097fe4ff */
[----:B------:R-:W-:Y:S02]  /*8c20*/  LEA R18, P2, R17, UR4, 0x3 ;  /* 0x0000000411127c11 */ /* 0x000fe4000f8418ff */
[----:B------:R-:W-:Y:S02]  /*8c30*/  IADD3 R25, P3, PT, R19, -R0, RZ ;  /* 0x8000000013197210 */ /* 0x000fe40007f7e0ff */
[----:B------:R-:W3:Y:S01]  /*8c40*/  LDG.E.64 R14, desc[UR8][R14.64+0x10] ;  /* 0x000010080e0e7981 */ /* 0x000ee2000c1e1b00 */
[----:B------:R-:W-:Y:S02]  /*8c50*/  LEA.HI.X R19, R17, UR5, R24, 0x3, P2 ;  /* 0x0000000511137c11 */ /* 0x000fe400090f1c18 */
[----:B------:R-:W-:Y:S01]  /*8c60*/  IMAD.X R24, R16, 0x1, ~R9, P3 ;  /* 0x0000000110187824 */ /* 0x000fe200018e0e09 */
[----:B------:R-:W-:-:S03]  /*8c70*/  LEA R16, P2, R25, UR4, 0x3 ;  /* 0x0000000419107c11 */ /* 0x000fc6000f8418ff */
[----:B------:R-:W2:Y:S01]  /*8c80*/  LDG.E.64 R18, desc[UR8][R18.64+0x8] ;  /* 0x0000080812127981 */ /* 0x000ea2000c1e1b00 */
        /* <DEDUP_REMOVED lines=15> */
[----:B---3--:R-:W-:-:S04]  /*8d80*/  DADD R12, R14, R12 ;  /* 0x000000000e0c7229 */ /* 0x008fc8000000000c */
[----:B------:R-:W-:Y:S02]  /*8d90*/  IMAD.MOV R14, RZ, RZ, -R7 ;  /* 0x000000ffff0e7224 */ /* 0x000fe400078e0a07 */
[----:B------:R-:W-:Y:S02]  /*8da0*/  IMAD R7, R7, R0, R0 ;  /* 0x0000000007077224 */ /* 0x000fe400078e0200 */
[----:B------:R-:W-:Y:S01]  /*8db0*/  IMAD R24, R3, R14, R24 ;  /* 0x0000000e03187224 */ /* 0x000fe200078e0218 */
[----:B--2---:R-:W-:-:S04]  /*8dc0*/  DADD R12, R12, R18 ;  /* 0x000000000c0c7229 */ /* 0x004fc80000000012 */
        /* <DEDUP_REMOVED lines=18> */
[----:B------:R-:W0:Y:S01]  /*8ef0*/  LDG.E.64 R10, desc[UR8][R10.64] ;  /* 0x000000080a0a7981 */ /* 0x000e22000c1e1b00 */
[----:B------:R-:W-:-:S03]  /*8f00*/  LEA.HI.X R21, R8, UR5, R21, 0x3, P1 ;  /* 0x0000000508157c11 */ /* 0x000fc600088f1c15 */
[----:B------:R-:W0:Y:S01]  /*8f10*/  LDG.E.64 R12, desc[UR8][R12.64+0x10] ;  /* 0x000010080c0c7981 */ /* 0x000e22000c1e1b00 */
[----:B------:R-:W-:Y:S01]  /*8f20*/  IMAD.X R18, R18, 0x1, ~R9, P2 ;  /* 0x0000000112127824 */ /* 0x000fe200010e0e09 */
[C---:B------:R-:W-:Y:S02]  /*8f30*/  LEA R8, P1, R15.reuse, UR4, 0x3 ;  /* 0x000000040f087c11 */ /* 0x040fe4000f8218ff */
[----:B------:R-:W2:Y:S02]  /*8f40*/  LDG.E.64 R20, desc[UR8][R20.64+0x8] ;  /* 0x0000080814147981 */ /* 0x000ea4000c1e1b00 */
[----:B------:R-:W-:-:S06]  /*8f50*/  LEA.HI.X R9, R15, UR5, R18, 0x3, P1 ;  /* 0x000000050f097c11 */ /* 0x000fcc00088f1c12 */
[----:B------:R-:W3:Y:S01]  /*8f60*/  LDG.E.64 R8, desc[UR8][R8.64+0x8] ;  /* 0x0000080808087981 */ /* 0x000ee2000c1e1b00 */
[----:B------:R-:W-:-:S04]  /*8f70*/  IADD3 R14, P1, PT, R14, UR6, RZ ;  /* 0x000000060e0e7c10 */ /* 0x000fc8000ff3e0ff */
[----:B------:R-:W-:Y:S01]  /*8f80*/  IADD3.X R15, PT, PT, R19, UR7, RZ, P1, !PT ;  /* 0x00000007130f7c10 */ /* 0x000fe20008ffe4ff */
[----:B------:R-:W-:Y:S01]  /*8f90*/  VIADD R5, R5, 0x2 ;  /* 0x0000000205057836 */ /* 0x000fe20000000000 */
[----:B0-----:R-:W-:-:S08]  /*8fa0*/  DADD R6, R12, R10 ;  /* 0x000000000c067229 */ /* 0x001fd0000000000a */
[----:B--2---:R-:W-:-:S08]  /*8fb0*/  DADD R6, R6, R20 ;  /* 0x0000000006067229 */ /* 0x004fd00000000014 */
[----:B---3--:R-:W-:-:S08]  /*8fc0*/  DADD R6, R6, R8 ;  /* 0x0000000006067229 */ /* 0x008fd00000000008 */
[----:B------:R-:W-:-:S07]  /*8fd0*/  DMUL R6, R6, 0.25 ;  /* 0x3fd0000006067828 */ /* 0x000fce0000000000 */
[----:B------:R2:W-:Y:S04]  /*8fe0*/  STG.E.64 desc[UR8][R14.64+0x8], R6 ;  /* 0x000008060e007986 */ /* 0x0005e8000c101b08 */
.L_x_16:
[----:B------:R-:W-:Y:S05]  /*8ff0*/  @P0 EXIT ;  /* 0x000000000000094d */ /* 0x000fea0003800000 */
[----:B0-----:R-:W-:Y:S01]  /*9000*/  IABS R9, R3 ;  /* 0x0000000300097213 */ /* 0x001fe20000000000 */
[----:B------:R-:W-:Y:S01]  /*9010*/  IMAD R8, R4, R5, R2 ;  /* 0x0000000504087224 */ /* 0x000fe200078e0202 */
[----:B------:R-:W-:Y:S01]  /*9020*/  IABS R2, R3 ;  /* 0x0000000300027213 */ /* 0x000fe20000000000 */
[----:B------:R-:W0:Y:S01]  /*9030*/  LDCU.128 UR4, c[0x0][0x380] ;  /* 0x00007000ff0477ac */ /* 0x000e220008000c00 */
[----:B------:R-:W3:Y:S01]  /*9040*/  I2F.RP R10, R9 ;  /* 0x00000009000a7306 */ /* 0x000ee20000209400 */
[----:B-12---:R-:W-:Y:S02]  /*9050*/  SHF.R.S32.HI R15, RZ, 0x1f, R0 ;  /* 0x0000001fff0f7819 */ /* 0x006fe40000011400 */
[----:B------:R-:W-:Y:S01]  /*9060*/  IABS R4, R8 ;  /* 0x0000000800047213 */ /* 0x000fe20000000000 */
[----:B------:R-:W-:-:S04]  /*9070*/  IMAD.MOV R11, RZ, RZ, -R2 ;  /* 0x000000ffff0b7224 */ /* 0x000fc800078e0a02 */
[----:B---3--:R-:W1:Y:S02]  /*9080*/  MUFU.RCP R10, R10 ;  /* 0x0000000a000a7308 */ /* 0x008e640000001000 */
[----:B-1----:R-:W-:-:S06]  /*9090*/  VIADD R6, R10, 0xffffffe ;  /* 0x0ffffffe0a067836 */ /* 0x002fcc0000000000 */
[----:B------:R1:W2:Y:S02]  /*90a0*/  F2I.FTZ.U32.TRUNC.NTZ R7, R6 ;  /* 0x0000000600077305 */ /* 0x0002a4000021f000 */
[----:B-1----:R-:W-:Y:S02]  /*90b0*/  IMAD.MOV.U32 R6, RZ, RZ, RZ ;  /* 0x000000ffff067224 */ /* 0x002fe400078e00ff */
[----:B--2---:R-:W-:-:S04]  /*90c0*/  IMAD.MOV R12, RZ, RZ, -R7 ;  /* 0x000000ffff0c7224 */ /* 0x004fc800078e0a07 */
        /* <DEDUP_REMOVED lines=12> */
[----:B------:R-:W-:Y:S02]  /*9190*/  ISETP.GE.AND P2, PT, R4, RZ, PT ;  /* 0x000000ff0400720c */ /* 0x000fe40003f46270 */
[----:B------:R-:W1:Y:S05]  /*91a0*/  LDC.64 R4, c[0x0][0x380] ;  /* 0x0000e000ff047b82 */ /* 0x000e6a0000000a00 */
        /* <DEDUP_REMOVED lines=29> */
[----:B--2---:R-:W-:-:S08]  /*9380*/  DADD R8, R8, R4 ;  /* 0x0000000008087229 */ /* 0x004fd00000000004 */
[----:B---3--:R-:W-:-:S08]  /*9390*/  DADD R8, R8, R6 ;  /* 0x0000000008087229 */ /* 0x008fd00000000006 */
[----:B----4-:R-:W-:-:S08]  /*93a0*/  DADD R8, R8, R10 ;  /* 0x0000000008087229 */ /* 0x010fd0000000000a */
[----:B------:R-:W-:-:S07]  /*93b0*/  DMUL R8, R8, 0.25 ;  /* 0x3fd0000008087828 */ /* 0x000fce0000000000 */
[----:B------:R-:W-:Y:S01]  /*93c0*/  STG.E.64 desc[UR8][R2.64+0x8], R8 ;  /* 0x0000080802007986 */ /* 0x000fe2000c101b08 */
[----:B------:R-:W-:Y:S05]  /*93d0*/  EXIT ;  /* 0x000000000000794d */ /* 0x000fea0003800000 */
.L_x_9:
[----:B------:R-:W-:-:S13]  /*93e0*/  ISETP.GE.AND P0, PT, R2, UR12, PT ;  /* 0x0000000c02007c0c */ /* 0x000fda000bf06270 */
[----:B------:R-:W-:Y:S05]  /*93f0*/  @P0 EXIT ;  /* 0x000000000000094d */ /* 0x000fea0003800000 */
[----:B------:R-:W0:Y:S02]  /*9400*/  LDCU UR5, c[0x0][0x39c] ;  /* 0x00007380ff0577ac */ /* 0x000e240008000800 */
[----:B0-----:R-:W-:-:S09]  /*9410*/  UISETP.GE.AND UP0, UPT, UR5, URZ, UPT ;  /* 0x000000ff0500728c */ /* 0x001fd2000bf06270 */
[----:B------:R-:W-:Y:S05]  /*9420*/  BRA.U !UP0, `(.L_x_17) ;  /* 0x0000001d08207547 */ /* 0x000fea000b800000 */
[----:B------:R-:W-:Y:S01]  /*9430*/  UISETP.GE.U32.AND UP0, UPT, UR5, 0x3, UPT ;  /* 0x000000030500788c */ /* 0x000fe2000bf06070 */
[----:B------:R-:W-:-:S08]  /*9440*/  UMOV UR4, URZ ;  /* 0x000000ff00047c82 */ /* 0x000fd00008000000 */
[----:B------:R-:W-:Y:S05]  /*9450*/  BRA.U !UP0, `(.L_x_18) ;  /* 0x0000000d08e87547 */ /* 0x000fea000b800000 */
[----:B------:R-:W0:Y:S01]  /*9460*/  LDC R7, c[0x0][0x390] ;  /* 0x0000e400ff077b82 */ /* 0x000e220000000800 */
[----:B------:R-:W1:Y:S01]  /*9470*/  S2R R11, SR_TID.Z ;  /* 0x00000000000b7919 */ /* 0x000e620000002300 */
[----:B------:R-:W-:Y:S02]  /*9480*/  UIADD3 UR4, UPT, UPT, UR21, UR19, URZ ;  /* 0x0000001315047290 */ /* 0x000fe4000fffe0ff */
[----:B------:R-:W-:Y:S01]  /*9490*/  ULEA UR6, UR19, UR21, 0x1 ;  /* 0x0000001513067291 */ /* 0x000fe2000f8e08ff */
[----:B------:R-:W2:Y:S01]  /*94a0*/  S2R R9, SR_TID.Y ;  /* 0x0000000000097919 */ /* 0x000ea20000002200 */
[----:B------:R-:W-:Y:S02]  /*94b0*/  UIMAD UR10, UR19, 0x3, UR21 ;  /* 0x00000003130a78a4 */ /* 0x000fe4000f8e0215 */
[----:B------:R-:W-:Y:S01]  /*94c0*/  UIMAD UR4, UR4, UR16, UR20 ;  /* 0x00000010040472a4 */ /* 0x000fe2000f8e0214 */
[----:B------:R-:W3:Y:S01]  /*94d0*/  S2R R17, SR_TID.X ;  /* 0x0000000000117919 */ /* 0x000ee20000002100 */
[----:B------:R-:W-:Y:S01]  /*94e0*/  UIMAD UR7, UR6, UR16, UR20 ;  /* 0x00000010060772a4 */ /* 0x000fe2000f8e0214 */
[----:B------:R-:W4:Y:S01]  /*94f0*/  LDC.64 R12, c[0x0][0x380] ;  /* 0x0000e000ff0c7b82 */ /* 0x000f220000000a00 */
[----:B------:R-:W-:-:S02]  /*9500*/  UIMAD UR10, UR10, UR16, UR20 ;  /* 0x000000100a0a72a4 */ /* 0x000fc4000f8e0214 */
[----:B------:R-:W-:Y:S02]  /*9510*/  UIMAD UR6, UR4, UR11, UR22 ;  /* 0x0000000b040672a4 */ /* 0x000fe4000f8e0216 */
[----:B------:R-:W-:Y:S02]  /*9520*/  UIMAD UR7, UR7, UR11, UR22 ;  /* 0x0000000b070772a4 */ /* 0x000fe4000f8e0216 */
[----:B------:R-:W-:Y:S02]  /*9530*/  UIMAD UR10, UR10, UR11, UR22 ;  /* 0x0000000b0a0a72a4 */ /* 0x000fe4000f8e0216 */
[----:B------:R-:W-:Y:S01]  /*9540*/  UIADD3 UR5, UPT, UPT, UR5, 0x1, URZ ;  /* 0x0000000105057890 */ /* 0x000fe2000fffe0ff */
[----:B------:R-:W0:Y:S02]  /*9550*/  LDCU.128 UR12, c[0x0][0x380] ;  /* 0x00007000ff0c77ac */ /* 0x000e240008000c00 */
[----:B0-----:R-:W-:Y:S01]  /*9560*/  VIADD R0, R7, 0xfffffffe ;  /* 0xfffffffe07007836 */ /* 0x001fe20000000000 */
[----:B------:R-:W-:Y:S01]  /*9570*/  SHF.R.S32.HI R7, RZ, 0x1f, R7 ;  /* 0x0000001fff077819 */ /* 0x000fe20000011407 */
[----:B------:R-:W-:-:S03]  /*9580*/  ULOP3.LUT UR4, UR5, 0xfffffffc, URZ, 0xc0, !UPT ;  /* 0xfffffffc05047892 */ /* 0x000fc6000f8ec0ff */
[----:B------:R-:W-:Y:S01]  /*9590*/  IABS R3, R0 ;  /* 0x0000000000037213 */ /* 0x000fe20000000000 */
[----:B------:R-:W-:-:S03]  /*95a0*/  UIADD3 UR5, UPT, UPT, -UR4, URZ, URZ ;  /* 0x000000ff04057290 */ /* 0x000fc6000fffe1ff */
[----:B------:R-:W0:Y:S01]  /*95b0*/  I2F.RP R4, R3 ;  /* 0x0000000300047306 */ /* 0x000e220000209400 */
[C-C-:B-1----:R-:W-:Y:S02]  /*95c0*/  IMAD R5, R10.reuse, UR6, R11.reuse ;  /* 0x000000060a057c24 */ /* 0x142fe4000f8e020b */
[C-C-:B------:R-:W-:Y:S02]  /*95d0*/  IMAD R6, R10.reuse, UR7, R11.reuse ;  /* 0x000000070a067c24 */ /* 0x140fe4000f8e020b */
[----:B------:R-:W-:Y:S02]  /*95e0*/  IMAD R8, R10, UR10, R11 ;  /* 0x0000000a0a087c24 */ /* 0x000fe4000f8e020b */
[--C-:B--2---:R-:W-:Y:S02]  /*95f0*/  IMAD R5, R5, UR18, R9.reuse ;  /* 0x0000001205057c24 */ /* 0x104fe4000f8e0209 */
[--C-:B------:R-:W-:Y:S02]  /*9600*/  IMAD R6, R6, UR18, R9.reuse ;  /* 0x0000001206067c24 */ /* 0x100fe4000f8e0209 */
[----:B------:R-:W-:-:S02]  /*9610*/  IMAD R8, R8, UR18, R9 ;  /* 0x0000001208087c24 */ /* 0x000fc4000f8e0209 */
[--C-:B---3--:R-:W-:Y:S01]  /*9620*/  IMAD R9, R5, UR17, R17.reuse ;  /* 0x0000001105097c24 */ /* 0x108fe2000f8e0211 */
[----:B0-----:R-:W0:Y:S01]  /*9630*/  MUFU.RCP R4, R4 ;  /* 0x0000000400047308 */ /* 0x001e220000001000 */
[--C-:B------:R-:W-:Y:S02]  /*9640*/  IMAD R5, R6, UR17, R17.reuse ;  /* 0x0000001106057c24 */ /* 0x100fe4000f8e0211 */
[----:B------:R-:W-:Y:S02]  /*9650*/  IMAD R6, R8, UR17, R17 ;  /* 0x0000001108067c24 */ /* 0x000fe4000f8e0211 */
[----:B0-----:R-:W-:Y:S02]  /*9660*/  VIADD R14, R4, 0xffffffe ;  /* 0x0ffffffe040e7836 */ /* 0x001fe40000000000 */
[----:B------:R-:W0:Y:S02]  /*9670*/  LDC R4, c[0x0][0x390] ;  /* 0x0000e400ff047b82 */ /* 0x000e240000000800 */
[----:B------:R-:W1:Y:S02]  /*9680*/  F2I.FTZ.U32.TRUNC.NTZ R15, R14 ;  /* 0x0000000e000f7305 */ /* 0x000e64000021f000 */
[----:B-1----:R-:W-:-:S04]  /*9690*/  IMAD.MOV R14, RZ, RZ, -R15 ;  /* 0x000000ffff0e7224 */ /* 0x002fc800078e0a0f */
[----:B------:R-:W-:Y:S02]  /*96a0*/  IMAD R11, R14, R3, RZ ;  /* 0x000000030e0b7224 */ /* 0x000fe400078e02ff */
[----:B------:R-:W-:-:S04]  /*96b0*/  IMAD.MOV.U32 R14, RZ, RZ, RZ ;  /* 0x000000ffff0e7224 */ /* 0x000fc800078e00ff */
[----:B------:R-:W-:-:S04]  /*96c0*/  IMAD.HI.U32 R8, R15, R11, R14 ;  /* 0x0000000b0f087227 */ /* 0x000fc800078e000e */
[----:B----4-:R-:W-:-:S07]  /*96d0*/  IMAD.MOV.U32 R11, RZ, RZ, R2 ;  /* 0x000000ffff0b7224 */ /* 0x010fce00078e0002 */
.L_x_19:
        /* <DEDUP_REMOVED lines=23> */
[----:B------:R-:W-:Y:S01]  /*9850*/  IMAD.WIDE R18, R19, 0x8, R12 ;  /* 0x0000000813127825 */ /* 0x000fe200078e020c */
[----:B------:R-:W-:Y:S02]  /*9860*/  IADD3 R8, P2, PT, R3, R4, RZ ;  /* 0x0000000403087210 */ /* 0x000fe40007f5e0ff */
[----:B------:R-:W-:Y:S01]  /*9870*/  LEA.HI.X.SX32 R16, R15, R14, 0x1, P1 ;  /* 0x0000000e0f107211 */ /* 0x000fe200008f0eff */
[C---:B------:R-:W-:Y:S02]  /*9880*/  IMAD.SHL.U32 R25, R3.reuse, 0x8, RZ ;  /* 0x0000000803197824 */ /* 0x040fe400078e00ff */
[----:B------:R-:W2:Y:S01]  /*9890*/  LDG.E.64 R18, desc[UR8][R18.64] ;  /* 0x0000000812127981 */ /* 0x000ea2000c1e1b00 */
[----:B------:R-:W-:-:S02]  /*98a0*/  SHF.L.U64.HI R24, R3, 0x3, R16 ;  /* 0x0000000303187819 */ /* 0x000fc40000010210 */
        /* <DEDUP_REMOVED lines=16> */
[----:B------:R0:W1:Y:S02]  /*99b0*/  F2I.FTZ.U32.TRUNC.NTZ R23, R22 ;  /* 0x0000001600177305 */ /* 0x000064000021f000 */
[----:B0-----:R-:W-:Y:S02]  /*99c0*/  IMAD.MOV.U32 R22, RZ, RZ, RZ ;  /* 0x000000ffff167224 */ /* 0x001fe400078e00ff */
[----:B-1----:R-:W-:-:S04]  /*99d0*/  IMAD.MOV R8, RZ, RZ, -R23 ;  /* 0x000000ffff087224 */ /* 0x002fc800078e0a17 */
[----:B------:R-:W-:-:S04]  /*99e0*/  IMAD R27, R8, R3, RZ ;  /* 0x00000003081b7224 */ /* 0x000fc800078e02ff */
[----:B------:R-:W-:Y:S01]  /*99f0*/  IMAD.HI.U32 R8, R23, R27, R22 ;  /* 0x0000001b17087227 */ /* 0x000fe200078e0016 */
[----:B------:R-:W-:Y:S02]  /*9a00*/  IABS R23, R0 ;  /* 0x0000000000177213 */ /* 0x000fe40000000000 */
[----:B------:R-:W-:-:S03]  /*9a10*/  IABS R27, R9 ;  /* 0x00000009001b7213 */ /* 0x000fc60000000000 */
[----:B------:R-:W-:Y:S02]  /*9a20*/  IMAD.MOV R26, RZ, RZ, -R23 ;  /* 0x000000ffff1a7224 */ /* 0x000fe400078e0a17 */
[----:B------:R-:W-:-:S04]  /*9a30*/  IMAD.MOV.U32 R23, RZ, RZ, R27 ;  /* 0x000000ffff177224 */ /* 0x000fc800078e001b */
        /* <DEDUP_REMOVED lines=156> */
.L_x_18:
[----:B------:R-:W0:Y:S02]  /*a400*/  LDCU UR5, c[0x0][0x39c] ;  /* 0x00007380ff0577ac */ /* 0x000e240008000800 */
[----:B0-----:R-:W-:-:S04]  /*a410*/  UIADD3 UR6, UPT, UPT, UR5, 0x1, URZ ;  /* 0x0000000105067890 */ /* 0x001fc8000fffe0ff */
[----:B------:R-:W-:-:S09]  /*a420*/  ULOP3.LUT UP0, UR6, UR6, 0x3, URZ, 0xc0, !UPT ;  /* 0x0000000306067892 */ /* 0x000fd2000f80c0ff */
        /* <DEDUP_REMOVED lines=132> */
.L_x_20:
[----:B------:R-:W-:Y:S05]  /*ac70*/  BRA.U !UP1, `(.L_x_17) ;  /* 0x00000005090c7547 */ /* 0x000fea000b800000 */
        /* <DEDUP_REMOVED lines=67> */
.L_x_17:
[----:B------:R-:W2:Y:S01]  /*b0b0*/  LDCU UR4, c[0x0][0x390] ;  /* 0x00007200ff0477ac */ /* 0x000ea20008000800 */
[----:B-1----:R-:W1:Y:S01]  /*b0c0*/  LDC R4, c[0x0][0x398] ;  /* 0x0000e600ff047b82 */ /* 0x002e620000000800 */
[----:B--2---:R-:W-:-:S04]  /*b0d0*/  IMAD.U32 R0, RZ, RZ, UR4 ;  /* 0x00000004ff007e24 */ /* 0x004fc8000f8e00ff */
[----:B------:R-:W-:-:S04]  /*b0e0*/  VIADD R3, R0, 0xfffffffe ;  /* 0xfffffffe00037836 */ /* 0x000fc80000000000 */
[----:B-1----:R-:W-:-:S04]  /*b0f0*/  IMAD R5, R3, R4, UR5 ;  /* 0x0000000503057e24 */ /* 0x002fc8000f8e0204 */
[----:B------:R-:W-:-:S05]  /*b100*/  VIADD R4, R5, 0x1 ;  /* 0x0000000105047836 */ /* 0x000fca0000000000 */
        /* <DEDUP_REMOVED lines=10> */
[----:B------:R-:W-:-:S07]  /*b1b0*/  IABS R11, R3 ;  /* 0x00000003000b7213 */ /* 0x000fce0000000000 */
[----:B--2---:R-:W2:Y:S02]  /*b1c0*/  MUFU.RCP R5, R5 ;  /* 0x0000000500057308 */ /* 0x004ea40000001000 */
[----:B--2---:R-:W-:Y:S02]  /*b1d0*/  VIADD R8, R5, 0xffffffe ;  /* 0x0ffffffe05087836 */ /* 0x004fe40000000000 */
[----:B------:R-:W-:-:S04]  /*b1e0*/  IMAD.MOV R5, RZ, RZ, -R11 ;  /* 0x000000ffff057224 */ /* 0x000fc800078e0a0b */
        /* <DEDUP_REMOVED lines=14> */
[----:B------:R-:W-:-:S05]  /*b2d0*/  LOP3.LUT R5, RZ, R3, RZ, 0x33, !PT ;  /* 0x00000003ff057212 */ /* 0x000fca00078e33ff */
[----:B------:R-:W-:-:S06]  /*b2e0*/  @P1 VIADD R8, R8, 0x1 ;  /* 0x0000000108081836 */ /* 0x000fcc0000000000 */
        /* <DEDUP_REMOVED lines=215> */
.L_x_22:
        /* <DEDUP_REMOVED lines=195> */
.L_x_21:
        /* <DEDUP_REMOVED lines=118> */
.L_x_23:
        /* <DEDUP_REMOVED lines=63> */
.L_x_24:
        /* <DEDUP_REMOVED lines=10> */
.L_x_26:


//--------------------- .nv.shared.reserved.0     --------------------------
	.section	.nv.shared.reserved.0,"aw",@nobits
	.weak		__nv_reservedSMEM_offset_0_alias
	.size		__nv_reservedSMEM_offset_0_alias, 0, 64
	.other		__nv_reservedSMEM_offset_0_alias,@"STO_CUDA_RESERVED_SHARED STV_DEFAULT"
__nv_reservedSMEM_offset_0_alias:
	.zero		0
	.zero		64


//--------------------- .nv.constant0._Z9jacobiMid14cudaPitchedPtriii --------------------------
	.section	.nv.constant0._Z9jacobiMid14cudaPitchedPtriii,"a",@progbits
	.sectionflags	@""
	.align	4
.nv.constant0._Z9jacobiMid14cudaPitchedPtriii:
	.zero		940


//--------------------- .nv.constant0._Z10jacobiEdgePdS_iiiii --------------------------
	.section	.nv.constant0._Z10jacobiEdgePdS_iiiii,"a",@progbits
	.sectionflags	@""
	.align	4
.nv.constant0._Z10jacobiEdgePdS_iiiii:
	.zero		932


//--------------------- SYMBOLS --------------------------

	.type		.nv.reservedSmem.offset0,@object
	.size		.nv.reservedSmem.offset0,0x4
